def attn_fwd(
    Q,
    K,
    V,
    Out,
    Lse,
    sm_scale,
    stride_qz,
    stride_qh,
    stride_qm,
    stride_qk,
    stride_kz,
    stride_kh,
    stride_kn,
    stride_kk,
    stride_vz,
    stride_vh,
    stride_vn,
    stride_vk,
    stride_oz,
    stride_oh,
    stride_om,
    stride_ok,
    seqlen_q,
    seqlen_k,
    BLOCK_M: tl.constexpr,
    BLOCK_N: tl.constexpr,
    HEAD_DIM: tl.constexpr,
    CAUSAL: tl.constexpr,
):
    start_m = tl.program_id(0)
    off_hz = tl.program_id(1)
    q_off = off_hz * stride_qh
    k_off = off_hz * stride_kh
    v_off = off_hz * stride_vh
    offs_m = start_m * BLOCK_M + tl.arange(0, BLOCK_M)
    offs_d = tl.arange(0, HEAD_DIM)
    offs_n = tl.arange(0, BLOCK_N)
    q_ptrs = Q + q_off + offs_m[:, None] * stride_qm + offs_d[None, :] * stride_qk
    k_ptrs = K + k_off + offs_d[:, None] * stride_kk + offs_n[None, :] * stride_kn
    v_ptrs = V + v_off + offs_n[:, None] * stride_vn + offs_d[None, :] * stride_vk
    m_i = tl.full([BLOCK_M], float("-inf"), dtype=tl.float32)
    l_i = tl.zeros([BLOCK_M], dtype=tl.float32) + 1.0
    acc = tl.zeros([BLOCK_M, HEAD_DIM], dtype=tl.float32)
    q = tl.load(q_ptrs)
    acc, l_i, m_i = _attn_fwd_inner(
        acc,
        l_i,
        m_i,
        q,
        k_ptrs,
        v_ptrs,
        sm_scale,
        stride_kn,
        stride_vn,
        start_m,
        seqlen_k,
        BLOCK_M,
        BLOCK_N,
        HEAD_DIM,
        CAUSAL,
    )
    acc = acc / l_i[:, None]
    lse = m_i + tl.math.log2(l_i) / 1.4426950408889634
    o_ptrs = (
        Out
        + off_hz * stride_oh
        + offs_m[:, None] * stride_om
        + offs_d[None, :] * stride_ok
    )
    tl.store(o_ptrs, acc.to(Out.dtype.element_ty))
    tl.store(Lse + off_hz * seqlen_q + offs_m, lse)

# config = {"BLOCK_M": 256, "BLOCK_N": 32, "HEAD_DIM": 128, "arch": "sm_100", "causal": true, "dtype": "fp8e4m3", "num_stages": 2, "num_warps": 8}
# arch = sm_100


// ===== COMPILED SASS (sm_100a) =====

	.target	sm_100a

	.elftype	@"ET_EXEC"


//--------------------- .note.nv.tkinfo           --------------------------
	.section	.note.nv.tkinfo,"",@"SHT_NOTE"
	.sectionflags	@"SHF_NOTE_NV_TKINFO"
	.tkinfo
        /*0018*/ 	.word	0x00000081
        /*0030*/ 	.string	""
        /*0030*/ 	.string	"ptxas-blackwell"
        /*0030*/ 	.string	"Cuda compilation tools, release 12.9, V12.9.86"
        /*0030*/ 	.string	"Build cuda_12.9.r12.9/compiler.36037853_0"
        /*0030*/ 	.string	"-v  -suppress-debug-info  -lineinfo  -arch sm_100a "



//--------------------- .note.nv.cuver            --------------------------
	.section	.note.nv.cuver,"",@"SHT_NOTE"
	.sectionflags	@"SHF_NOTE_NV_CUVER"
        /*0018*/ 	.short	0x0001
        /*001a*/ 	.short	0x0064
        /*001c*/ 	.short	0x0001
        /*001e*/ 	.short	0x0000
        /*0020*/ 	.short	0x0001
        /*0022*/ 	.short	0x0000


//--------------------- .nv.info                  --------------------------
	.section	.nv.info,"",@"SHT_CUDA_INFO"
	.align	4


	//----- nvinfo : EIATTR_REGCOUNT
	.align		4
        /*0000*/ 	.byte	0x04, 0x2f
        /*0002*/ 	.short	(.L_5 - .L_4)
	.align		4
.L_4:
        /*0004*/ 	.word	index@(attn_fwd)
        /*0008*/ 	.word	0x000000fe


	//----- nvinfo : EIATTR_FRAME_SIZE
	.align		4
.L_5:
        /*000c*/ 	.byte	0x04, 0x11
        /*000e*/ 	.short	(.L_7 - .L_6)
	.align		4
.L_6:
        /*0010*/ 	.word	index@($__internal_2_$__cuda_sm10x_tcgen05_guardrail_trap_unallocated_columns_being_dealloced)
        /*0014*/ 	.word	0x00000028


	//----- nvinfo : EIATTR_FRAME_SIZE
	.align		4
.L_7:
        /*0018*/ 	.byte	0x04, 0x11
        /*001a*/ 	.short	(.L_9 - .L_8)
	.align		4
.L_8:
        /*001c*/ 	.word	index@($__internal_1_$__cuda_sm10x_tcgen05_guardrail_trap_phase_invalid_during_alloc)
        /*0020*/ 	.word	0x00000028


	//----- nvinfo : EIATTR_FRAME_SIZE
	.align		4
.L_9:
        /*0024*/ 	.byte	0x04, 0x11
        /*0026*/ 	.short	(.L_11 - .L_10)
	.align		4
.L_10:
        /*0028*/ 	.word	index@($__internal_0_$__cuda_sm10x_tcgen05_guardrail_trap_col_being_dealloced_not_returned_by_alloc)
        /*002c*/ 	.word	0x00000028


	//----- nvinfo : EIATTR_FRAME_SIZE
	.align		4
.L_11:
        /*0030*/ 	.byte	0x04, 0x11
        /*0032*/ 	.short	(.L_13 - .L_12)
	.align		4
.L_12:
        /*0034*/ 	.word	index@(attn_fwd)
        /*0038*/ 	.word	0x00000028


	//----- nvinfo : EIATTR_MIN_STACK_SIZE
	.align		4
.L_13:
        /*003c*/ 	.byte	0x04, 0x12
        /*003e*/ 	.short	(.L_15 - .L_14)
	.align		4
.L_14:
        /*0040*/ 	.word	index@(attn_fwd)
        /*0044*/ 	.word	0x00000028
.L_15:


//--------------------- .nv.info.attn_fwd         --------------------------
	.section	.nv.info.attn_fwd,"",@"SHT_CUDA_INFO"
	.sectionflags	@""
	.align	4


	//----- nvinfo : EIATTR_CUDA_API_VERSION
	.align		4
        /*0000*/ 	.byte	0x04, 0x37
        /*0002*/ 	.short	(.L_17 - .L_16)
.L_16:
        /*0004*/ 	.word	0x00000081


	//----- nvinfo : EIATTR_KPARAM_INFO
	.align		4
.L_17:
        /*0008*/ 	.byte	0x04, 0x17
        /*000a*/ 	.short	(.L_19 - .L_18)
.L_18:
        /*000c*/ 	.word	0x00000000
        /*0010*/ 	.short	0x0019
        /*0012*/ 	.short	0x0080
        /*0014*/ 	.byte	0x00, 0xf4, 0x21, 0x00


	//----- nvinfo : EIATTR_KPARAM_INFO
	.align		4
.L_19:
        /*0018*/ 	.byte	0x04, 0x17
        /*001a*/ 	.short	(.L_21 - .L_20)
.L_20:
        /*001c*/ 	.word	0x00000000
        /*0020*/ 	.short	0x0018
        /*0022*/ 	.short	0x0078
        /*0024*/ 	.byte	0x00, 0xf4, 0x21, 0x00


	//----- nvinfo : EIATTR_KPARAM_INFO
	.align		4
.L_21:
        /*0028*/ 	.byte	0x04, 0x17
        /*002a*/ 	.short	(.L_23 - .L_22)
.L_22:
        /*002c*/ 	.word	0x00000000
        /*0030*/ 	.short	0x0017
        /*0032*/ 	.short	0x0070
        /*0034*/ 	.byte	0x00, 0xf0, 0x11, 0x00


	//----- nvinfo : EIATTR_KPARAM_INFO
	.align		4
.L_23:
        /*0038*/ 	.byte	0x04, 0x17
        /*003a*/ 	.short	(.L_25 - .L_24)
.L_24:
        /*003c*/ 	.word	0x00000000
        /*0040*/ 	.short	0x0016
        /*0042*/ 	.short	0x006c
        /*0044*/ 	.byte	0x00, 0xf0, 0x11, 0x00


	//----- nvinfo : EIATTR_KPARAM_INFO
	.align		4
.L_25:
        /*0048*/ 	.byte	0x04, 0x17
        /*004a*/ 	.short	(.L_27 - .L_26)
.L_26:
        /*004c*/ 	.word	0x00000000
        /*0050*/ 	.short	0x0015
        /*0052*/ 	.short	0x0068
        /*0054*/ 	.byte	0x00, 0xf0, 0x11, 0x00


	//----- nvinfo : EIATTR_KPARAM_INFO
	.align		4
.L_27:
        /*0058*/ 	.byte	0x04, 0x17
        /*005a*/ 	.short	(.L_29 - .L_28)
.L_28:
        /*005c*/ 	.word	0x00000000
        /*0060*/ 	.short	0x0014
        /*0062*/ 	.short	0x0064
        /*0064*/ 	.byte	0x00, 0xf0, 0x11, 0x00


	//----- nvinfo : EIATTR_KPARAM_INFO
	.align		4
.L_29:
        /*0068*/ 	.byte	0x04, 0x17
        /*006a*/ 	.short	(.L_31 - .L_30)
.L_30:
        /*006c*/ 	.word	0x00000000
        /*0070*/ 	.short	0x0013
        /*0072*/ 	.short	0x0060
        /*0074*/ 	.byte	0x00, 0xf0, 0x11, 0x00


	//----- nvinfo : EIATTR_KPARAM_INFO
	.align		4
.L_31:
        /*0078*/ 	.byte	0x04, 0x17
        /*007a*/ 	.short	(.L_33 - .L_32)
.L_32:
        /*007c*/ 	.word	0x00000000
        /*0080*/ 	.short	0x0012
        /*0082*/ 	.short	0x005c
        /*0084*/ 	.byte	0x00, 0xf0, 0x11, 0x00


	//----- nvinfo : EIATTR_KPARAM_INFO
	.align		4
.L_33:
        /*0088*/ 	.byte	0x04, 0x17
        /*008a*/ 	.short	(.L_35 - .L_34)
.L_34:
        /*008c*/ 	.word	0x00000000
        /*0090*/ 	.short	0x0011
        /*0092*/ 	.short	0x0058
        /*0094*/ 	.byte	0x00, 0xf0, 0x11, 0x00


	//----- nvinfo : EIATTR_KPARAM_INFO
	.align		4
.L_35:
        /*0098*/ 	.byte	0x04, 0x17
        /*009a*/ 	.short	(.L_37 - .L_36)
.L_36:
        /*009c*/ 	.word	0x00000000
        /*00a0*/ 	.short	0x0010
        /*00a2*/ 	.short	0x0054
        /*00a4*/ 	.byte	0x00, 0xf0, 0x11, 0x00


	//----- nvinfo : EIATTR_KPARAM_INFO
	.align		4
.L_37:
        /*00a8*/ 	.byte	0x04, 0x17
        /*00aa*/ 	.short	(.L_39 - .L_38)
.L_38:
        /*00ac*/ 	.word	0x00000000
        /*00b0*/ 	.short	0x000f
        /*00b2*/ 	.short	0x0050
        /*00b4*/ 	.byte	0x00, 0xf0, 0x11, 0x00


	//----- nvinfo : EIATTR_KPARAM_INFO
	.align		4
.L_39:
        /*00b8*/ 	.byte	0x04, 0x17
        /*00ba*/ 	.short	(.L_41 - .L_40)
.L_40:
        /*00bc*/ 	.word	0x00000000
        /*00c0*/ 	.short	0x000e
        /*00c2*/ 	.short	0x004c
        /*00c4*/ 	.byte	0x00, 0xf0, 0x11, 0x00


	//----- nvinfo : EIATTR_KPARAM_INFO
	.align		4
.L_41:
        /*00c8*/ 	.byte	0x04, 0x17
        /*00ca*/ 	.short	(.L_43 - .L_42)
.L_42:
        /*00cc*/ 	.word	0x00000000
        /*00d0*/ 	.short	0x000d
        /*00d2*/ 	.short	0x0048
        /*00d4*/ 	.byte	0x00, 0xf0, 0x11, 0x00


	//----- nvinfo : EIATTR_KPARAM_INFO
	.align		4
.L_43:
        /*00d8*/ 	.byte	0x04, 0x17
        /*00da*/ 	.short	(.L_45 - .L_44)
.L_44:
        /*00dc*/ 	.word	0x00000000
        /*00e0*/ 	.short	0x000c
        /*00e2*/ 	.short	0x0044
        /*00e4*/ 	.byte	0x00, 0xf0, 0x11, 0x00


	//----- nvinfo : EIATTR_KPARAM_INFO
	.align		4
.L_45:
        /*00e8*/ 	.byte	0x04, 0x17
        /*00ea*/ 	.short	(.L_47 - .L_46)
.L_46:
        /*00ec*/ 	.word	0x00000000
        /*00f0*/ 	.short	0x000b
        /*00f2*/ 	.short	0x0040
        /*00f4*/ 	.byte	0x00, 0xf0, 0x11, 0x00


	//----- nvinfo : EIATTR_KPARAM_INFO
	.align		4
.L_47:
        /*00f8*/ 	.byte	0x04, 0x17
        /*00fa*/ 	.short	(.L_49 - .L_48)
.L_48:
        /*00fc*/ 	.word	0x00000000
        /*0100*/ 	.short	0x000a
        /*0102*/ 	.short	0x003c
        /*0104*/ 	.byte	0x00, 0xf0, 0x11, 0x00


	//----- nvinfo : EIATTR_KPARAM_INFO
	.align		4
.L_49:
        /*0108*/ 	.byte	0x04, 0x17
        /*010a*/ 	.short	(.L_51 - .L_50)
.L_50:
        /*010c*/ 	.word	0x00000000
        /*0110*/ 	.short	0x0009
        /*0112*/ 	.short	0x0038
        /*0114*/ 	.byte	0x00, 0xf0, 0x11, 0x00


	//----- nvinfo : EIATTR_KPARAM_INFO
	.align		4
.L_51:
        /*0118*/ 	.byte	0x04, 0x17
        /*011a*/ 	.short	(.L_53 - .L_52)
.L_52:
        /*011c*/ 	.word	0x00000000
        /*0120*/ 	.short	0x0008
        /*0122*/ 	.short	0x0034
        /*0124*/ 	.byte	0x00, 0xf0, 0x11, 0x00


	//----- nvinfo : EIATTR_KPARAM_INFO
	.align		4
.L_53:
        /*0128*/ 	.byte	0x04, 0x17
        /*012a*/ 	.short	(.L_55 - .L_54)
.L_54:
        /*012c*/ 	.word	0x00000000
        /*0130*/ 	.short	0x0007
        /*0132*/ 	.short	0x0030
        /*0134*/ 	.byte	0x00, 0xf0, 0x11, 0x00


	//----- nvinfo : EIATTR_KPARAM_INFO
	.align		4
.L_55:
        /*0138*/ 	.byte	0x04, 0x17
        /*013a*/ 	.short	(.L_57 - .L_56)
.L_56:
        /*013c*/ 	.word	0x00000000
        /*0140*/ 	.short	0x0006
        /*0142*/ 	.short	0x002c
        /*0144*/ 	.byte	0x00, 0xf0, 0x11, 0x00


	//----- nvinfo : EIATTR_KPARAM_INFO
	.align		4
.L_57:
        /*0148*/ 	.byte	0x04, 0x17
        /*014a*/ 	.short	(.L_59 - .L_58)
.L_58:
        /*014c*/ 	.word	0x00000000
        /*0150*/ 	.short	0x0005
        /*0152*/ 	.short	0x0028
        /*0154*/ 	.byte	0x00, 0xf0, 0x11, 0x00


	//----- nvinfo : EIATTR_KPARAM_INFO
	.align		4
.L_59:
        /*0158*/ 	.byte	0x04, 0x17
        /*015a*/ 	.short	(.L_61 - .L_60)
.L_60:
        /*015c*/ 	.word	0x00000000
        /*0160*/ 	.short	0x0004
        /*0162*/ 	.short	0x0020
        /*0164*/ 	.byte	0x00, 0xf4, 0x21, 0x00


	//----- nvinfo : EIATTR_KPARAM_INFO
	.align		4
.L_61:
        /*0168*/ 	.byte	0x04, 0x17
        /*016a*/ 	.short	(.L_63 - .L_62)
.L_62:
        /*016c*/ 	.word	0x00000000
        /*0170*/ 	.short	0x0003
        /*0172*/ 	.short	0x0018
        /*0174*/ 	.byte	0x00, 0xf4, 0x21, 0x00


	//----- nvinfo : EIATTR_KPARAM_INFO
	.align		4
.L_63:
        /*0178*/ 	.byte	0x04, 0x17
        /*017a*/ 	.short	(.L_65 - .L_64)
.L_64:
        /*017c*/ 	.word	0x00000000
        /*0180*/ 	.short	0x0002
        /*0182*/ 	.short	0x0010
        /*0184*/ 	.byte	0x00, 0xf4, 0x21, 0x00


	//----- nvinfo : EIATTR_KPARAM_INFO
	.align		4
.L_65:
        /*0188*/ 	.byte	0x04, 0x17
        /*018a*/ 	.short	(.L_67 - .L_66)
.L_66:
        /*018c*/ 	.word	0x00000000
        /*0190*/ 	.short	0x0001
        /*0192*/ 	.short	0x0008
        /*0194*/ 	.byte	0x00, 0xf4, 0x21, 0x00


	//----- nvinfo : EIATTR_KPARAM_INFO
	.align		4
.L_67:
        /*0198*/ 	.byte	0x04, 0x17
        /*019a*/ 	.short	(.L_69 - .L_68)
.L_68:
        /*019c*/ 	.word	0x00000000
        /*01a0*/ 	.short	0x0000
        /*01a2*/ 	.short	0x0000
        /*01a4*/ 	.byte	0x00, 0xf4, 0x21, 0x00


	//----- nvinfo : EIATTR_AT_ENTRY_FRAGMENTS
	.align		4
.L_69:
        /*01a8*/ 	.byte	0x04, 0x4f
        /*01aa*/ 	.short	(.L_71 - .L_70)


	//   ....[0]....
.L_70:
        /*01ac*/ 	.word	0x00000004


	//----- nvinfo : EIATTR_RESERVED_SMEM_USED
	.align		4
.L_71:
        /*01b0*/ 	.byte	0x01, 0x41
	.zero		2


	//----- nvinfo : EIATTR_SPARSE_MMA_MASK
	.align		4
        /*01b4*/ 	.byte	0x03, 0x50
        /*01b6*/ 	.short	0x0000


	//----- nvinfo : EIATTR_TCGEN05_1CTA_USED
	.align		4
        /*01b8*/ 	.byte	0x01, 0x51
	.zero		2


	//----- nvinfo : EIATTR_MAXREG_COUNT
	.align		4
        /*01bc*/ 	.byte	0x03, 0x1b
        /*01be*/ 	.short	0x00ff


	//----- nvinfo : EIATTR_NUM_BARRIERS
	.align		4
        /*01c0*/ 	.byte	0x02, 0x4c
        /*01c2*/ 	.byte	0x01
	.zero		1


	//----- nvinfo : EIATTR_ANNOTATIONS
	.align		4
        /*01c4*/ 	.byte	0x04, 0x55
        /*01c6*/ 	.short	(.L_73 - .L_72)


	//   ....[0]....
.L_72:
        /*01c8*/ 	.word	0x00000001
        /*01cc*/ 	.byte	0x70, 0x14, 0x00, 0x00, 0x01, 0x00, 0x00, 0x00, 0xb0, 0x14, 0x00, 0x00, 0x01, 0x00, 0x00, 0x00
        /*01dc*/ 	.byte	0xf0, 0x14, 0x00, 0x00, 0x01, 0x00, 0x00, 0x00, 0xf0, 0x15, 0x00, 0x00, 0x01, 0x00, 0x00, 0x00
        /*01ec*/ 	.byte	0x20, 0x16, 0x00, 0x00, 0x01, 0x00, 0x00, 0x00, 0x20, 0x1e, 0x00, 0x00, 0x01, 0x00, 0x00, 0x00
        /*01fc*/ 	.byte	0x30, 0x1e, 0x00, 0x00, 0x01, 0x00, 0x00, 0x00, 0x70, 0x1e, 0x00, 0x00, 0x01, 0x00, 0x00, 0x00
        /*020c*/ 	.byte	0x80, 0x1e, 0x00, 0x00, 0x01, 0x00, 0x00, 0x00, 0x00, 0x24, 0x00, 0x00


	//----- nvinfo : EIATTR_INT_WARP_WIDE_INSTR_OFFSETS
	.align		4
.L_73:
        /*0218*/ 	.byte	0x04, 0x31
        /*021a*/ 	.short	(.L_75 - .L_74)


	//   ....[0]....
.L_74:
        /*021c*/ 	.word	0x00002a50


	//   ....[1]....
        /*0220*/ 	.word	0x00002ae0


	//   ....[2]....
        /*0224*/ 	.word	0x00003a00


	//   ....[3]....
        /*0228*/ 	.word	0x00003aa0


	//   ....[4]....
        /*022c*/ 	.word	0x00006b60


	//   ....[5]....
        /*0230*/ 	.word	0x0000e3b0


	//   ....[6]....
        /*0234*/ 	.word	0x0000e400


	//----- nvinfo : EIATTR_COOP_GROUP_MASK_REGIDS
	.align		4
.L_75:
        /*0238*/ 	.byte	0x04, 0x29
        /*023a*/ 	.short	(.L_77 - .L_76)


	//   ....[0]....
.L_76:
        /*023c*/ 	.word	0xffffffff


	//   ....[1]....
        /*0240*/ 	.word	0xffffffff


	//   ....[2]....
        /*0244*/ 	.word	0xffffffff


	//   ....[3]....
        /*0248*/ 	.word	0xffffffff


	//----- nvinfo : EIATTR_COOP_GROUP_INSTR_OFFSETS
	.align		4
.L_77:
        /*024c*/ 	.byte	0x04, 0x28
        /*024e*/ 	.short	(.L_79 - .L_78)


	//   ....[0]....
.L_78:
        /*0250*/ 	.word	0x00000070


	//   ....[1]....
        /*0254*/ 	.word	0x00000330


	//   ....[2]....
        /*0258*/ 	.word	0x0000e240


	//   ....[3]....
        /*025c*/ 	.word	0x0000e4b0


	//----- nvinfo : EIATTR_VRC_CTA_INIT_COUNT
	.align		4
.L_79:
        /*0260*/ 	.byte	0x02, 0x4a
        /*0262*/ 	.byte	0x80
	.zero		1


	//----- nvinfo : EIATTR_MBARRIER_INSTR_OFFSETS
	.align		4
        /*0264*/ 	.byte	0x04, 0x39
        /*0266*/ 	.short	(.L_81 - .L_80)


	//   ....[0]....
.L_80:
        /*0268*/ 	.word	0x00003610
        /*026c*/ 	.word	0x000000ff
        /*0270*/ 	.word	0x0000d000
        /*0274*/ 	.short	0x0100
        /*0276*/ 	.byte	0x1c
	.zero		1


	//   ....[1]....
        /*0278*/ 	.word	0x00003a80
        /*027c*/ 	.word	0x000000ff
        /*0280*/ 	.word	0x0000d008
        /*0284*/ 	.short	0x0100
        /*0286*/ 	.byte	0x1c
	.zero		1


	//   ....[2]....
        /*0288*/ 	.word	0x00003c20
        /*028c*/ 	.word	0x000000ff
        /*0290*/ 	.word	0x0000b000
        /*0294*/ 	.short	0x0100
        /*0296*/ 	.byte	0x1c
	.zero		1


	//   ....[3]....
        /*0298*/ 	.word	0x00003fc0
        /*029c*/ 	.word	0x000000ff
        /*02a0*/ 	.word	0x0000b000
        /*02a4*/ 	.short	0x010a
        /*02a6*/ 	.byte	0x1c
	.zero		1


	//   ....[4]....
        /*02a8*/ 	.word	0x00004580
        /*02ac*/ 	.word	0x000000ff
        /*02b0*/ 	.word	0x0000b000
        /*02b4*/ 	.short	0x0108
        /*02b6*/ 	.byte	0x1c
	.zero		1


	//   ....[5]....
        /*02b8*/ 	.word	0x00006d70
        /*02bc*/ 	.word	0x000000ff
        /*02c0*/ 	.word	0x0000d010
        /*02c4*/ 	.short	0x0100
        /*02c6*/ 	.byte	0x1c
	.zero		1


	//   ....[6]....
        /*02c8*/ 	.word	0x00007130
        /*02cc*/ 	.word	0x000000ff
        /*02d0*/ 	.word	0x0000d010
        /*02d4*/ 	.short	0x010a
        /*02d6*/ 	.byte	0x1c
	.zero		1


	//   ....[7]....
        /*02d8*/ 	.word	0x00007400
        /*02dc*/ 	.word	0x000000ff
        /*02e0*/ 	.word	0x0000d010
        /*02e4*/ 	.short	0x0108
        /*02e6*/ 	.byte	0x1c
	.zero		1


	//   ....[8]....
        /*02e8*/ 	.word	0x00007450
        /*02ec*/ 	.word	0x000000ff
        /*02f0*/ 	.word	0x00000000
        /*02f4*/ 	.short	0x010a
        /*02f6*/ 	.byte	0x22
	.zero		1


	//   ....[9]....
        /*02f8*/ 	.word	0x000096f0
        /*02fc*/ 	.word	0x000000ff
        /*0300*/ 	.word	0x00000000
        /*0304*/ 	.short	0x010a
        /*0306*/ 	.byte	0x22
	.zero		1


	//   ....[10]....
        /*0308*/ 	.word	0x00009850
        /*030c*/ 	.word	0x000000ff
        /*0310*/ 	.word	0x0000d000
        /*0314*/ 	.short	0x0108
        /*0316*/ 	.byte	0x1c
	.zero		1


	//   ....[11]....
        /*0318*/ 	.word	0x00009920
        /*031c*/ 	.word	0x000000ff
        /*0320*/ 	.word	0x0000d008
        /*0324*/ 	.short	0x0108
        /*0326*/ 	.byte	0x1c
	.zero		1


	//   ....[12]....
        /*0328*/ 	.word	0x0000e4d0
        /*032c*/ 	.word	0x000000ff
        /*0330*/ 	.word	0x0000b000
        /*0334*/ 	.short	0x010a
        /*0336*/ 	.byte	0x1c
	.zero		1


	//   ....[13]....
        /*0338*/ 	.word	0x0000e500
        /*033c*/ 	.word	0x000000ff
        /*0340*/ 	.word	0x0000d010
        /*0344*/ 	.short	0x010a
        /*0346*/ 	.byte	0x1c
	.zero		1


	//   ....[14]....
        /*0348*/ 	.word	0x0000e530
        /*034c*/ 	.word	0x000000ff
        /*0350*/ 	.word	0x00000000
        /*0354*/ 	.short	0x010a
        /*0356*/ 	.byte	0x22
	.zero		1


	//   ....[15]....
        /*0358*/ 	.word	0x0000e560
        /*035c*/ 	.word	0x000000ff
        /*0360*/ 	.word	0x00000000
        /*0364*/ 	.short	0x010a
        /*0366*/ 	.byte	0x22
	.zero		1


	//----- nvinfo : EIATTR_NUM_MBARRIERS
	.align		4
.L_81:
        /*0368*/ 	.byte	0x03, 0x38
        /*036a*/ 	.short	0xffff


	//----- nvinfo : EIATTR_EXIT_INSTR_OFFSETS
	.align		4
        /*036c*/ 	.byte	0x04, 0x1c
        /*036e*/ 	.short	(.L_83 - .L_82)


	//   ....[0]....
.L_82:
        /*0370*/ 	.word	0x0000e4c0


	//----- nvinfo : EIATTR_REQNTID
	.align		4
.L_83:
        /*0374*/ 	.byte	0x04, 0x10
        /*0376*/ 	.short	(.L_85 - .L_84)
.L_84:
        /*0378*/ 	.word	0x00000100
        /*037c*/ 	.word	0x00000001
        /*0380*/ 	.word	0x00000001


	//----- nvinfo : EIATTR_CRS_STACK_SIZE
	.align		4
.L_85:
        /*0384*/ 	.byte	0x04, 0x1e
        /*0386*/ 	.short	(.L_87 - .L_86)
.L_86:
        /*0388*/ 	.word	0x00000000


	//----- nvinfo : EIATTR_CBANK_PARAM_SIZE
	.align		4
.L_87:
        /*038c*/ 	.byte	0x03, 0x19
        /*038e*/ 	.short	0x0088


	//----- nvinfo : EIATTR_PARAM_CBANK
	.align		4
        /*0390*/ 	.byte	0x04, 0x0a
        /*0392*/ 	.short	(.L_89 - .L_88)
	.align		4
.L_88:
        /*0394*/ 	.word	index@(.nv.constant0.attn_fwd)
        /*0398*/ 	.short	0x0380
        /*039a*/ 	.short	0x0088


	//----- nvinfo : EIATTR_SW_WAR
	.align		4
.L_89:
        /*039c*/ 	.byte	0x04, 0x36
        /*039e*/ 	.short	(.L_91 - .L_90)
.L_90:
        /*03a0*/ 	.word	0x00000008
.L_91:


//--------------------- .nv.compat                --------------------------
	.section	.nv.compat,"",@"SHT_CUDA_COMPAT_INFO"
	.align	4
        /*0000*/ 	.byte	0x02, 0x02, 0x02, 0x00, 0x02, 0x05, 0x05, 0x00, 0x02, 0x03, 0x00, 0x00, 0x02, 0x06, 0x01, 0x00


//--------------------- .nv.callgraph             --------------------------
	.section	.nv.callgraph,"",@"SHT_CUDA_CALLGRAPH"
	.align	4
	.sectionentsize	8
	.align		4
        /*0000*/ 	.word	0x00000000
	.align		4
        /*0004*/ 	.word	0xffffffff
	.align		4
        /*0008*/ 	.word	0x00000000
	.align		4
        /*000c*/ 	.word	0xfffffffe
	.align		4
        /*0010*/ 	.word	0x00000000
	.align		4
        /*0014*/ 	.word	0xfffffffd
	.align		4
        /*0018*/ 	.word	0x00000000
	.align		4
        /*001c*/ 	.word	0xfffffffc


//--------------------- .nv.constant4             --------------------------
	.section	.nv.constant4,"a",@progbits
	.align	8
	.align		8
.nv.constant4:
        /*0000*/ 	.dword	_$_str


//--------------------- .text.attn_fwd            --------------------------
	.section	.text.attn_fwd,"ax",@progbits
	.align	128
        .global         attn_fwd
        .type           attn_fwd,@function
        .size           attn_fwd,(.L_x_30 - attn_fwd)
        .other          attn_fwd,@"STO_CUDA_ENTRY STV_DEFAULT"
attn_fwd:
.text.attn_fwd:
[----:B------:R-:W0:Y:S01]  /*0000*/  LDC R1, c[0x0][0x37c] ;  /* 0x0000df00ff017b82 */ /* 0x000e220000000800 */
[----:B------:R-:W1:Y:S01]  /*0010*/  S2R R214, SR_TID.X ;  /* 0x0000000000d67919 */ /* 0x000e620000002100 */
[----:B0-----:R-:W-:Y:S01]  /*0020*/  VIADD R1, R1, 0xffffffd8 ;  /* 0xffffffd801017836 */ /* 0x001fe20000000000 */
[----:B-1----:R-:W-:-:S13]  /*0030*/  ISETP.GE.U32.AND P0, PT, R214, 0x20, PT ;  /* 0x00000020d600780c */ /* 0x002fda0003f06070 */
[----:B------:R-:W-:Y:S02]  /*0040*/  VOTEU.ANY UP0, P0 ;  /* 0x0000000000ff7886 */ /* 0x000fe40000000100 */
[----:B------:R-:W-:Y:S05]  /*0050*/  BRA.U UP0, `(.L_x_0) ;  /* 0x0000000100b87547 */ /* 0x000fea000b800000 */
[----:B------:R-:W0:Y:S01]  /*0060*/  S2UR UR6, SR_CgaCtaId ;  /* 0x00000000000679c3 */ /* 0x000e220000008800 */
[----:B------:R-:W-:Y:S01]  /*0070*/  NOP ;  /* 0x0000000000007918 */ /* 0x000fe20000000000 */
[----:B------:R-:W-:Y:S02]  /*0080*/  UMOV UR4, 0x40 ;  /* 0x0000004000047882 */ /* 0x000fe40000000000 */
[----:B0-----:R-:W-:-:S09]  /*0090*/  ULEA UR4, UR6, UR4, 0x18 ;  /* 0x0000000406047291 */ /* 0x001fd2000f8ec0ff */
[----:B------:R-:W0:Y:S01]  /*00a0*/  LDS.U8 R0, [UR4] ;  /* 0x00000004ff007984 */ /* 0x000e220008000000 */
[----:B------:R-:W-:Y:S02]  /*00b0*/  UMOV UR4, 0x400 ;  /* 0x0000040000047882 */ /* 0x000fe40000000000 */
[----:B------:R-:W-:Y:S01]  /*00c0*/  ULEA UR4, UR6, UR4, 0x18 ;  /* 0x0000000406047291 */ /* 0x000fe2000f8ec0ff */
[----:B0-----:R-:W-:-:S13]  /*00d0*/  ISETP.NE.AND P0, PT, R0, RZ, PT ;  /* 0x000000ff0000720c */ /* 0x001fda0003f05270 */
[----:B------:R-:W-:Y:S05]  /*00e0*/  @P0 BRA `(.L_x_1) ;  /* 0x00000000007c0947 */ /* 0x000fea0003800000 */
[----:B------:R-:W-:-:S13]  /*00f0*/  ELECT P0, URZ, PT ;  /* 0x0000000000ff782f */ /* 0x000fda0003800000 */
[----:B------:R-:W-:Y:S05]  /*0100*/  @!P0 BRA `(.L_x_2) ;  /* 0x0000000000848947 */ /* 0x000fea0003800000 */
[----:B------:R-:W-:Y:S01]  /*0110*/  UMOV UR5, 0x10 ;  /* 0x0000001000057882 */ /* 0x000fe20000000000 */
[----:B------:R-:W-:Y:S02]  /*0120*/  IMAD.MOV.U32 R4, RZ, RZ, 0x1 ;  /* 0x00000001ff047424 */ /* 0x000fe400078e00ff */
[----:B------:R-:W-:Y:S02]  /*0130*/  IMAD.MOV.U32 R5, RZ, RZ, 0xffff ;  /* 0x0000ffffff057424 */ /* 0x000fe400078e00ff */
[----:B------:R-:W-:Y:S04]  /*0140*/  DEPBAR.LE SB0, 0x36 ;  /* 0x00008d800000791a */ /* 0x000fe80000000000 */
[----:B------:R-:W0:Y:S02]  /*0150*/  UTCATOMSWS.FIND_AND_SET.ALIGN UP1, UR5, UR5 ;  /* 0x00000005000575e3 */ /* 0x000e240008020800 */
[----:B0-----:R-:W-:-:S04]  /*0160*/  PLOP3.LUT P0, PT, PT, PT, UP1, 0x80, 0x8 ;  /* 0x000000000008781c */ /* 0x001fc80003f0f018 */
[----:B------:R-:W-:-:S04]  /*0170*/  SEL R0, RZ, 0xffffffff, !P0 ;  /* 0xffffffffff007807 */ /* 0x000fc80004000000 */
[----:B------:R-:W-:Y:S01]  /*0180*/  ISETP.NE.AND P0, PT, R0, RZ, PT ;  /* 0x000000ff0000720c */ /* 0x000fe20003f05270 */
[----:B------:R-:W-:-:S12]  /*0190*/  IMAD.U32 R0, RZ, RZ, UR5 ;  /* 0x00000005ff007e24 */ /* 0x000fd8000f8e00ff */
[----:B------:R-:W-:Y:S05]  /*01a0*/  @P0 BRA `(.L_x_3) ;  /* 0x0000000000240947 */ /* 0x000fea0003800000 */
.L_x_4:
[----:B------:R-:W-:Y:S05]  /*01b0*/  NANOSLEEP 0x64 ;  /* 0x000000640000795d */ /* 0x000fea0003800000 */
[----:B------:R-:W-:-:S05]  /*01c0*/  UMOV UR5, 0x10 ;  /* 0x0000001000057882 */ /* 0x000fca0000000000 */
[----:B------:R-:W-:Y:S04]  /*01d0*/  DEPBAR.LE SB0, 0x36 ;  /* 0x00008d800000791a */ /* 0x000fe80000000000 */
[----:B------:R-:W0:Y:S02]  /*01e0*/  UTCATOMSWS.FIND_AND_SET.ALIGN UP1, UR5, UR5 ;  /* 0x00000005000575e3 */ /* 0x000e240008020800 */
[----:B0-----:R-:W-:-:S04]  /*01f0*/  PLOP3.LUT P0, PT, PT, PT, UP1, 0x80, 0x8 ;  /* 0x000000000008781c */ /* 0x001fc80003f0f018 */
[----:B------:R-:W-:-:S04]  /*0200*/  SEL R0, RZ, 0xffffffff, !P0 ;  /* 0xffffffffff007807 */ /* 0x000fc80004000000 */
[----:B------:R-:W-:Y:S02]  /*0210*/  ISETP.NE.AND P0, PT, R0, RZ, PT ;  /* 0x000000ff0000720c */ /* 0x000fe40003f05270 */
[----:B------:R-:W-:-:S11]  /*0220*/  MOV R0, UR5 ;  /* 0x0000000500007c02 */ /* 0x000fd60008000f00 */
[----:B------:R-:W-:Y:S05]  /*0230*/  @!P0 BRA `(.L_x_4) ;  /* 0xfffffffc00dc8947 */ /* 0x000fea000383ffff */
.L_x_3:
[C---:B------:R-:W-:Y:S01]  /*0240*/  VIADD R3, R0.reuse, 0x10 ;  /* 0x0000001000037836 */ /* 0x040fe20000000000 */
[----:B------:R-:W-:Y:S01]  /*0250*/  UMOV UR5, 0x50 ;  /* 0x0000005000057882 */ /* 0x000fe20000000000 */
[----:B------:R-:W-:Y:S01]  /*0260*/  SHF.L.U32 R2, R5, R0, RZ ;  /* 0x0000000005027219 */ /* 0x000fe200000006ff */
[----:B------:R-:W-:Y:S01]  /*0270*/  ULEA UR5, UR6, UR5, 0x18 ;  /* 0x0000000506057291 */ /* 0x000fe2000f8ec0ff */
[----:B------:R-:W-:Y:S01]  /*0280*/  IMAD.SHL.U32 R0, R0, 0x20, RZ ;  /* 0x0000002000007824 */ /* 0x000fe200078e00ff */
[----:B------:R-:W-:-:S04]  /*0290*/  SHF.L.U32 R3, R4, R3, RZ ;  /* 0x0000000304037219 */ /* 0x000fc800000006ff */
[----:B------:R-:W-:-:S05]  /*02a0*/  LOP3.LUT R2, R3, R2, RZ, 0xfc, !PT ;  /* 0x0000000203027212 */ /* 0x000fca00078efcff */
[----:B------:R0:W-:Y:S04]  /*02b0*/  ATOMS.OR RZ, [UR5], R2 ;  /* 0x00000002ffff798c */ /* 0x0001e8000b000005 */
[----:B------:R0:W-:Y:S01]  /*02c0*/  STS [UR4], R0 ;  /* 0x00000000ff007988 */ /* 0x0001e20008000804 */
[----:B------:R-:W-:Y:S05]  /*02d0*/  BRA `(.L_x_2) ;  /* 0x0000000000107947 */ /* 0x000fea0003800000 */
.L_x_1:
[----:B------:R-:W-:Y:S01]  /*02e0*/  IMAD.MOV.U32 R0, RZ, RZ, -0x1 ;  /* 0xffffffffff007424 */ /* 0x000fe200078e00ff */
[----:B------:R-:W-:-:S04]  /*02f0*/  MOV R2, 0x320 ;  /* 0x0000032000027802 */ /* 0x000fc80000000f00 */
[----:B------:R0:W-:Y:S03]  /*0300*/  STS [UR4], R0 ;  /* 0x00000000ff007988 */ /* 0x0001e60008000804 */
[----:B0-----:R-:W-:Y:S05]  /*0310*/  CALL.REL.NOINC `($__internal_1_$__cuda_sm10x_tcgen05_guardrail_trap_phase_invalid_during_alloc) ;  /* 0x000000e000a87944 */ /* 0x001fea0003c00000 */
.L_x_2:
[----:B------:R-:W-:Y:S05]  /*0320*/  WARPSYNC.ALL ;  /* 0x0000000000007948 */ /* 0x000fea0003800000 */
[----:B------:R-:W-:Y:S01]  /*0330*/  NOP ;  /* 0x0000000000007918 */ /* 0x000fe20000000000 */
.L_x_0:
[----:B------:R-:W1:Y:S01]  /*0340*/  S2R R3, SR_CTAID.X ;  /* 0x0000000000037919 */ /* 0x000e620000002500 */
[----:B------:R-:W2:Y:S01]  /*0350*/  S2UR UR29, SR_CTAID.Y ;  /* 0x00000000001d79c3 */ /* 0x000ea20000002600 */
[----:B------:R-:W2:Y:S01]  /*0360*/  LDCU.64 UR8, c[0x0][0x3b0] ;  /* 0x00007600ff0877ac */ /* 0x000ea20008000a00 */
[----:B------:R-:W3:Y:S06]  /*0370*/  LDCU.64 UR4, c[0x0][0x3b0] ;  /* 0x00007600ff0477ac */ /* 0x000eec0008000a00 */
[----:B------:R-:W4:Y:S01]  /*0380*/  LDC.64 R152, c[0x0][0x380] ;  /* 0x0000e000ff987b82 */ /* 0x000f220000000a00 */
[----:B------:R-:W-:Y:S01]  /*0390*/  UMOV UR28, 0x400 ;  /* 0x00000400001c7882 */ /* 0x000fe20000000000 */
[----:B------:R-:W0:Y:S01]  /*03a0*/  LDCU.64 UR36, c[0x0][0x358] ;  /* 0x00006b00ff2477ac */ /* 0x000e220008000a00 */
[----:B------:R-:W0:Y:S05]  /*03b0*/  LDCU UR10, c[0x0][0x3b8] ;  /* 0x00007700ff0a77ac */ /* 0x000e2a0008000800 */
[----:B------:R-:W0:Y:S08]  /*03c0*/  LDC R235, c[0x0][0x3b8] ;  /* 0x0000ee00ffeb7b82 */ /* 0x000e300000000800 */
[----:B------:R-:W4:Y:S01]  /*03d0*/  LDC.64 R250, c[0x0][0x380] ;  /* 0x0000e000fffa7b82 */ /* 0x000f220000000a00 */
[----:B--2---:R-:W-:-:S02]  /*03e0*/  UIMAD UR8, UR29, UR8, URZ ;  /* 0x000000081d0872a4 */ /* 0x004fc4000f8e02ff */
[----:B---3--:R-:W-:Y:S02]  /*03f0*/  UIMAD UR4, UR29, UR4, URZ ;  /* 0x000000041d0472a4 */ /* 0x008fe4000f8e02ff */
[----:B------:R-:W-:Y:S01]  /*0400*/  USHF.R.S32.HI UR7, URZ, 0x1f, UR8 ;  /* 0x0000001fff077899 */ /* 0x000fe20008011408 */
[----:B-1----:R-:W-:Y:S02]  /*0410*/  PRMT R216, R214, 0x6540, R3 ;  /* 0x00006540d6d87816 */ /* 0x002fe40000000003 */
[----:B------:R-:W1:Y:S03]  /*0420*/  S2UR UR6, SR_CgaCtaId ;  /* 0x00000000000679c3 */ /* 0x000e660000008800 */
[C---:B------:R-:W-:Y:S02]  /*0430*/  IMAD R5, R216.reuse, UR9, RZ ;  /* 0x00000009d8057c24 */ /* 0x040fe4000f8e02ff */
[----:B------:R-:W-:Y:S01]  /*0440*/  IMAD R3, R216, UR5, RZ ;  /* 0x00000005d8037c24 */ /* 0x000fe2000f8e02ff */
[----:B------:R-:W-:Y:S01]  /*0450*/  USHF.R.S32.HI UR5, URZ, 0x1f, UR4 ;  /* 0x0000001fff057899 */ /* 0x000fe20008011404 */
[----:B0-----:R-:W-:Y:S01]  /*0460*/  IMAD R155, R235, 0x7f, RZ ;  /* 0x0000007feb9b7824 */ /* 0x001fe200078e02ff */
[----:B----4-:R-:W-:Y:S01]  /*0470*/  IADD3 RZ, P3, P2, R5, UR8, R152 ;  /* 0x0000000805ff7c10 */ /* 0x010fe2000fa7e098 */
[C---:B------:R-:W-:Y:S01]  /*0480*/  IMAD R11, R235.reuse, 0x28, RZ ;  /* 0x00000028eb0b7824 */ /* 0x040fe200078e02ff */
[----:B------:R-:W-:Y:S01]  /*0490*/  SHF.R.S32.HI R152, RZ, 0x1f, R5 ;  /* 0x0000001fff987819 */ /* 0x000fe20000011405 */
[C---:B------:R-:W-:Y:S01]  /*04a0*/  IMAD R17, R235.reuse, 0x48, RZ ;  /* 0x00000048eb117824 */ /* 0x040fe200078e02ff */
[----:B------:R-:W-:Y:S01]  /*04b0*/  SHF.R.S32.HI R0, RZ, 0x1f, R3 ;  /* 0x0000001fff007819 */ /* 0x000fe20000011403 */
[C---:B------:R-:W-:Y:S01]  /*04c0*/  IMAD R23, R235.reuse, 0x60, RZ ;  /* 0x00000060eb177824 */ /* 0x040fe200078e02ff */
[----:B------:R-:W-:Y:S01]  /*04d0*/  IADD3.X R153, PT, PT, R152, UR7, R153, P3, P2 ;  /* 0x0000000798997c10 */ /* 0x000fe20009fe4499 */
[----:B------:R-:W-:Y:S01]  /*04e0*/  IMAD R29, R235, 0x78, RZ ;  /* 0x00000078eb1d7824 */ /* 0x000fe200078e02ff */
[----:B------:R-:W-:Y:S01]  /*04f0*/  IADD3 R250, P0, P1, R3, UR4, R250 ;  /* 0x0000000403fa7c10 */ /* 0x000fe2000f91e0fa */
[C---:B------:R-:W-:Y:S01]  /*0500*/  IMAD.SHL.U32 R141, R235.reuse, 0x40, RZ ;  /* 0x00000040eb8d7824 */ /* 0x040fe200078e00ff */
[C---:B------:R-:W-:Y:S01]  /*0510*/  SHF.L.U32 R5, R235.reuse, 0x4, RZ ;  /* 0x00000004eb057819 */ /* 0x040fe200000006ff */
[C---:B------:R-:W-:Y:S01]  /*0520*/  IMAD R31, R235.reuse, 0x9, RZ ;  /* 0x00000009eb1f7824 */ /* 0x040fe200078e02ff */
[----:B------:R-:W-:Y:S01]  /*0530*/  IADD3.X R0, PT, PT, R0, UR5, R251, P0, P1 ;  /* 0x0000000500007c10 */ /* 0x000fe200087e24fb */
[----:B------:R-:W-:Y:S01]  /*0540*/  IMAD R33, R235, 0x11, RZ ;  /* 0x00000011eb217824 */ /* 0x000fe200078e02ff */
[-C--:B------:R-:W-:Y:S01]  /*0550*/  IADD3 R154, P3, PT, R155, R250.reuse, RZ ;  /* 0x000000fa9b9a7210 */ /* 0x080fe20007f7e0ff */
[----:B------:R-:W-:Y:S01]  /*0560*/  IMAD R37, R235, 0x21, RZ ;  /* 0x00000021eb257824 */ /* 0x000fe200078e02ff */
[----:B------:R-:W-:Y:S01]  /*0570*/  IADD3 RZ, P1, PT, R141, R250, RZ ;  /* 0x000000fa8dff7210 */ /* 0x000fe20007f3e0ff */
[----:B------:R-:W-:Y:S01]  /*0580*/  IMAD R39, R235, 0x29, RZ ;  /* 0x00000029eb277824 */ /* 0x000fe200078e02ff */
[----:B------:R-:W-:Y:S01]  /*0590*/  LEA.HI.X.SX32 R155, R155, R0, 0x1, P3 ;  /* 0x000000009b9b7211 */ /* 0x000fe200018f0eff */
[----:B------:R-:W-:Y:S01]  /*05a0*/  IMAD R43, R235, 0x39, RZ ;  /* 0x00000039eb2b7824 */ /* 0x000fe200078e02ff */
[----:B------:R-:W-:Y:S01]  /*05b0*/  IADD3 R4, P3, PT, R5, R250, RZ ;  /* 0x000000fa05047210 */ /* 0x000fe20007f7e0ff */
[----:B------:R-:W-:Y:S01]  /*05c0*/  IMAD R45, R235, 0x49, RZ ;  /* 0x00000049eb2d7824 */ /* 0x000fe200078e02ff */
[-C--:B------:R-:W-:Y:S01]  /*05d0*/  LEA.HI.X.SX32 R141, R141, R0.reuse, 0x1, P1 ;  /* 0x000000008d8d7211 */ /* 0x080fe200008f0eff */
[----:B------:R-:W-:Y:S01]  /*05e0*/  IMAD R49, R235, 0x59, RZ ;  /* 0x00000059eb317824 */ /* 0x000fe200078e02ff */
[----:B------:R-:W-:Y:S01]  /*05f0*/  LEA.HI.X.SX32 R5, R5, R0, 0x1, P3 ;  /* 0x0000000005057211 */ /* 0x000fe200018f0eff */
[----:B------:R-:W-:Y:S01]  /*0600*/  IMAD R51, R235, 0x61, RZ ;  /* 0x00000061eb337824 */ /* 0x000fe200078e02ff */
[-C--:B------:R-:W-:Y:S01]  /*0610*/  IADD3 R10, P3, PT, R11, R250.reuse, RZ ;  /* 0x000000fa0b0a7210 */ /* 0x080fe20007f7e0ff */
[----:B------:R-:W-:Y:S01]  /*0620*/  IMAD R55, R235, 0x71, RZ ;  /* 0x00000071eb377824 */ /* 0x000fe200078e02ff */
[----:B------:R-:W-:Y:S01]  /*0630*/  IADD3 R32, P1, PT, R33, R250, RZ ;  /* 0x000000fa21207210 */ /* 0x000fe20007f3e0ff */
[----:B------:R-:W-:Y:S01]  /*0640*/  IMAD R57, R235, 0x79, RZ ;  /* 0x00000079eb397824 */ /* 0x000fe200078e02ff */
[----:B------:R-:W-:Y:S01]  /*0650*/  LEA.HI.X.SX32 R11, R11, R0, 0x1, P3 ;  /* 0x000000000b0b7211 */ /* 0x000fe200018f0eff */
[----:B------:R-:W-:Y:S01]  /*0660*/  IMAD R145, R235, 0x42, RZ ;  /* 0x00000042eb917824 */ /* 0x000fe200078e02ff */
[----:B------:R-:W-:Y:S01]  /*0670*/  IADD3 R16, P3, PT, R17, R250, RZ ;  /* 0x000000fa11107210 */ /* 0x000fe20007f7e0ff */
[----:B------:R-:W-:Y:S01]  /*0680*/  IMAD.SHL.U32 R59, R235, 0x2, RZ ;  /* 0x00000002eb3b7824 */ /* 0x000fe200078e00ff */
        /* <DEDUP_REMOVED lines=19> */
[----:B------:R-:W-:Y:S01]  /*07c0*/  IMAD.SHL.U32 R9, R235, 0x20, RZ ;  /* 0x00000020eb097824 */ /* 0x000fe200078e00ff */
        /* <DEDUP_REMOVED lines=65> */
[C---:B------:R-:W-:Y:S01]  /*0be0*/  IMAD R111, R235.reuse, 0x73, RZ ;  /* 0x00000073eb6f7824 */ /* 0x040fe200078e02ff */
[----:B------:R-:W-:Y:S01]  /*0bf0*/  IADD3 RZ, P2, PT, R250, R235, RZ ;  /* 0x000000ebfaff7210 */ /* 0x000fe20007f5e0ff */
[----:B------:R-:W-:Y:S01]  /*0c00*/  IMAD R113, R235, 0x7b, RZ ;  /* 0x0000007beb717824 */ /* 0x000fe200078e02ff */
[----:B------:R-:W-:Y:S01]  /*0c10*/  IADD3 R8, P0, PT, R9, R250, RZ ;  /* 0x000000fa09087210 */ /* 0x000fe20007f1e0ff */
[----:B------:R-:W-:Y:S01]  /*0c20*/  IMAD R149, R235, 0x3c, RZ ;  /* 0x0000003ceb957824 */ /* 0x000fe200078e02ff */
[----:B------:R-:W-:Y:S01]  /*0c30*/  LEA.HI.X.SX32 R69, R71, R0, 0x1, P3 ;  /* 0x0000000047457211 */ /* 0x000fe200018f0eff */
        /* <DEDUP_REMOVED lines=29> */
[-C--:B------:R-:W-:Y:S01]  /*0e10*/  IADD3 RZ, P5, PT, R147, R250.reuse, RZ ;  /* 0x000000fa93ff7210 */ /* 0x080fe20007fbe0ff */
[----:B------:R-:W-:Y:S01]  /*0e20*/  IMAD R161, R235, 0x3d, RZ ;  /* 0x0000003deba17824 */ /* 0x000fe200078e02ff */
[----:B------:R-:W-:Y:S01]  /*0e30*/  IADD3 R20, P0, PT, R21, R250, RZ ;  /* 0x000000fa15147210 */ /* 0x000fe20007f1e0ff */
[----:B------:R-:W-:Y:S01]  /*0e40*/  IMAD R165, R235, 0x45, RZ ;  /* 0x00000045eba57824 */ /* 0x000fe200078e02ff */
[-C--:B------:R-:W-:Y:S01]  /*0e50*/  LEA.HI.X.SX32 R81, R83, R0.reuse, 0x1, P3 ;  /* 0x0000000053517211 */ /* 0x080fe200018f0eff */
        /* <DEDUP_REMOVED lines=29> */
[-C--:B------:R-:W-:Y:S01]  /*1030*/  IADD3 RZ, P0, PT, R151, R250.reuse, RZ ;  /* 0x000000fa97ff7210 */ /* 0x080fe20007f1e0ff */
[----:B------:R-:W-:Y:S01]  /*1040*/  IMAD R187, R235, 0x6, RZ ;  /* 0x00000006ebbb7824 */ /* 0x000fe200078e02ff */
[----:B------:R-:W-:Y:S01]  /*1050*/  IADD3 R94, P5, PT, R97, R250, RZ ;  /* 0x000000fa615e7210 */ /* 0x000fe20007fbe0ff */
[----:B------:R-:W-:Y:S01]  /*1060*/  IMAD R189, R235, 0xe, RZ ;  /* 0x0000000eebbd7824 */ /* 0x000fe200078e02ff */
[-C--:B------:R-:W-:Y:S01]  /*1070*/  LEA.HI.X.SX32 R91, R93, R0.reuse, 0x1, P1 ;  /* 0x000000005d5b7211 */ /* 0x080fe200008f0eff */
[----:B------:R-:W-:Y:S01]  /*1080*/  IMAD R191, R235, 0x16, RZ ;  /* 0x00000016ebbf7824 */ /* 0x000fe200078e02ff */
[-C--:B------:R-:W-:Y:S01]  /*1090*/  LEA.HI.X.SX32 R93, R95, R0.reuse, 0x1, P6 ;  /* 0x000000005f5d7211 */ /* 0x080fe200030f0eff */
        /* <DEDUP_REMOVED lines=21> */
[-C--:B------:R-:W-:Y:S01]  /*11f0*/  IADD3 RZ, P4, PT, R143, R250.reuse, RZ ;  /* 0x000000fa8fff7210 */ /* 0x080fe20007f9e0ff */
[----:B------:R-:W-:Y:S01]  /*1200*/  IMAD R221, R235, 0x7e, RZ ;  /* 0x0000007eebdd7824 */ /* 0x000fe200078e02ff */
[-C--:B------:R-:W-:Y:S01]  /*1210*/  IADD3 R112, P5, PT, R113, R250.reuse, RZ ;  /* 0x000000fa71707210 */ /* 0x080fe20007fbe0ff */
[----:B------:R-:W-:Y:S01]  /*1220*/  IMAD R225, R235, 0x3f, RZ ;  /* 0x0000003febe17824 */ /* 0x000fe200078e02ff */
[----:B------:R-:W-:Y:S01]  /*1230*/  IADD3 R128, P0, PT, R129, R250, RZ ;  /* 0x000000fa81807210 */ /* 0x000fe20007f1e0ff */
        /* <DEDUP_REMOVED lines=23> */
[-C--:B------:R-:W-:Y:S01]  /*13b0*/  IADD3 R118, P5, PT, R119, R250.reuse, RZ ;  /* 0x000000fa77767210 */ /* 0x080fe20007fbe0ff */
[----:B------:R-:W-:Y:S01]  /*13c0*/  IMAD R142, R235, 0x6f, RZ ;  /* 0x0000006feb8e7824 */ /* 0x000fe200078e02ff */
[----:B------:R-:W-:Y:S01]  /*13d0*/  IADD3 R244, P0, PT, R227, R250, RZ ;  /* 0x000000fae3f47210 */ /* 0x000fe20007f1e0ff */
[C---:B------:R-:W-:Y:S01]  /*13e0*/  IMAD R140, R235.reuse, 0x77, RZ ;  /* 0x00000077eb8c7824 */ /* 0x040fe200078e02ff */
[----:B------:R-:W-:Y:S01]  /*13f0*/  LEA.HI.X.SX32 R235, R235, R0, 0x1, P2 ;  /* 0x00000000ebeb7211 */ /* 0x000fe200010f0eff */
[----:B------:R-:W-:Y:S01]  /*1400*/  BAR.SYNC.DEFER_BLOCKING 0x0 ;  /* 0x0000000000007b1d */ /* 0x000fe20000010000 */
[----:B------:R-:W-:Y:S01]  /*1410*/  IADD3 R6, P2, PT, R7, R250, RZ ;  /* 0x000000fa07067210 */ /* 0x000fe20007f5e0ff */
[----:B-1----:R-:W-:Y:S01]  /*1420*/  ULEA UR28, UR6, UR28, 0x18 ;  /* 0x0000001c061c7291 */ /* 0x002fe2000f8ec0ff */
[----:B------:R-:W-:-:S02]  /*1430*/  LEA.HI.X.SX32 R41, R41, R0, 0x1, P4 ;  /* 0x0000000029297211 */ /* 0x000fc400020f0eff */
[----:B------:R-:W-:Y:S01]  /*1440*/  LEA.HI.X.SX32 R7, R7, R0, 0x1, P2 ;  /* 0x0000000007077211 */ /* 0x000fe200010f0eff */
[----:B------:R-:W0:Y:S01]  /*1450*/  LDCU.64 UR4, c[0x0][0x3b0] ;  /* 0x00007600ff0477ac */ /* 0x000e220008000a00 */
[----:B------:R-:W-:Y:S01]  /*1460*/  IADD3 R12, P2, PT, R13, R250, RZ ;  /* 0x000000fa0d0c7210 */ /* 0x000fe20007f5e0ff */
[----:B------:R-:W-:Y:S01]  /*1470*/  STL [R1+0xc], R235 ;  /* 0x00000ceb01007387 */ /* 0x000fe20000100800 */
[-C--:B------:R-:W-:Y:S01]  /*1480*/  LEA.HI.X.SX32 R97, R99, R0.reuse, 0x1, P1 ;  /* 0x0000000063617211 */ /* 0x080fe200008f0eff */
[----:B------:R-:W1:Y:S01]  /*1490*/  LDCU.64 UR8, c[0x0][0x3b0] ;  /* 0x00007600ff0877ac */ /* 0x000e620008000a00 */
[----:B------:R-:W-:Y:S01]  /*14a0*/  LEA.HI.X.SX32 R13, R13, R0, 0x1, P2 ;  /* 0x000000000d0d7211 */ /* 0x000fe200010f0eff */
[----:B------:R2:W-:Y:S01]  /*14b0*/  STL.64 [R1+0x20], R58 ;  /* 0x0000203a01007387 */ /* 0x0005e20000100a00 */
[----:B------:R-:W-:Y:S01]  /*14c0*/  IADD3 R18, P2, PT, R19, R250, RZ ;  /* 0x000000fa13127210 */ /* 0x000fe20007f5e0ff */
[----:B------:R-:W3:Y:S01]  /*14d0*/  LDCU UR7, c[0x0][0x3b8] ;  /* 0x00007700ff0777ac */ /* 0x000ee20008000800 */
[-C--:B------:R-:W-:Y:S01]  /*14e0*/  LEA.HI.X.SX32 R119, R119, R0.reuse, 0x1, P5 ;  /* 0x0000000077777211 */ /* 0x080fe200028f0eff */
[----:B------:R4:W-:Y:S01]  /*14f0*/  STL.64 [R1+0x18], R86 ;  /* 0x0000185601007387 */ /* 0x0009e20000100a00 */
[----:B------:R-:W-:-:S02]  /*1500*/  LEA.HI.X.SX32 R19, R19, R0, 0x1, P2 ;  /* 0x0000000013137211 */ /* 0x000fc400010f0eff */
[----:B------:R-:W-:Y:S02]  /*1510*/  IADD3 R24, P2, PT, R25, R250, RZ ;  /* 0x000000fa19187210 */ /* 0x000fe40007f5e0ff */
[-C--:B------:R-:W-:Y:S02]  /*1520*/  LEA.HI.X.SX32 R245, R227, R0.reuse, 0x1, P0 ;  /* 0x00000000e3f57211 */ /* 0x080fe400000f0eff */
[----:B------:R-:W-:Y:S01]  /*1530*/  LEA.HI.X.SX32 R25, R25, R0, 0x1, P2 ;  /* 0x0000000019197211 */ /* 0x000fe200010f0eff */
[----:B--2---:R-:W-:Y:S01]  /*1540*/  IMAD.MOV.U32 R58, RZ, RZ, R236 ;  /* 0x000000ffff3a7224 */ /* 0x004fe200078e00ec */
[-C--:B------:R-:W-:Y:S02]  /*1550*/  IADD3 RZ, P2, PT, R149, R250.reuse, RZ ;  /* 0x000000fa95ff7210 */ /* 0x080fe40007f5e0ff */
[----:B------:R-:W-:Y:S01]  /*1560*/  IADD3 R46, P4, PT, R47, R250, RZ ;  /* 0x000000fa2f2e7210 */ /* 0x000fe20007f9e0ff */
[----:B----4-:R-:W-:Y:S01]  /*1570*/  IMAD.MOV.U32 R86, RZ, RZ, R240 ;  /* 0x000000ffff567224 */ /* 0x010fe200078e00f0 */
[----:B------:R-:W-:Y:S01]  /*1580*/  LEA.HI.X.SX32 R149, R149, R0, 0x1, P2 ;  /* 0x0000000095957211 */ /* 0x000fe200010f0eff */
[----:B------:R-:W-:Y:S01]  /*1590*/  IMAD.MOV.U32 R87, RZ, RZ, R241 ;  /* 0x000000ffff577224 */ /* 0x000fe200078e00f1 */
[----:B------:R-:W-:-:S02]  /*15a0*/  IADD3 R114, P2, PT, R115, R250, RZ ;  /* 0x000000fa73727210 */ /* 0x000fc40007f5e0ff */
[----:B------:R-:W-:Y:S02]  /*15b0*/  IADD3 R102, P1, PT, R103, R250, RZ ;  /* 0x000000fa67667210 */ /* 0x000fe40007f3e0ff */
[----:B------:R-:W-:Y:S02]  /*15c0*/  LEA.HI.X.SX32 R115, R115, R0, 0x1, P2 ;  /* 0x0000000073737211 */ /* 0x000fe400010f0eff */
[-C--:B------:R-:W-:Y:S02]  /*15d0*/  IADD3 R120, P2, PT, R121, R250.reuse, RZ ;  /* 0x000000fa79787210 */ /* 0x080fe40007f5e0ff */
[----:B------:R-:W-:Y:S01]  /*15e0*/  IADD3 R124, P5, PT, R125, R250, RZ ;  /* 0x000000fa7d7c7210 */ /* 0x000fe20007fbe0ff */
[----:B------:R2:W-:Y:S01]  /*15f0*/  STL.64 [R1+0x10], R114 ;  /* 0x0000107201007387 */ /* 0x0005e20000100a00 */
[----:B------:R-:W-:Y:S02]  /*1600*/  LEA.HI.X.SX32 R121, R121, R0, 0x1, P2 ;  /* 0x0000000079797211 */ /* 0x000fe400010f0eff */
[-C--:B------:R-:W-:Y:S01]  /*1610*/  IADD3 R126, P2, PT, R127, R250.reuse, RZ ;  /* 0x000000fa7f7e7210 */ /* 0x080fe20007f5e0ff */
[----:B------:R4:W-:Y:S01]  /*1620*/  STL.64 [R1], R244 ;  /* 0x000000f401007387 */ /* 0x0009e20000100a00 */
[----:B------:R-:W-:-:S02]  /*1630*/  IADD3 R168, P0, PT, R169, R250, RZ ;  /* 0x000000faa9a87210 */ /* 0x000fc40007f1e0ff */
[----:B------:R-:W-:Y:S02]  /*1640*/  LEA.HI.X.SX32 R127, R127, R0, 0x1, P2 ;  /* 0x000000007f7f7211 */ /* 0x000fe400010f0eff */
[----:B------:R-:W-:Y:S02]  /*1650*/  IADD3 R132, P2, PT, R133, R250, RZ ;  /* 0x000000fa85847210 */ /* 0x000fe40007f5e0ff */
[-C--:B------:R-:W-:Y:S01]  /*1660*/  LEA.HI.X.SX32 R47, R47, R0.reuse, 0x1, P4 ;  /* 0x000000002f2f7211 */ /* 0x080fe200020f0eff */
[----:B--2---:R-:W-:Y:S01]  /*1670*/  IMAD.MOV.U32 R115, RZ, RZ, R243 ;  /* 0x000000ffff737224 */ /* 0x004fe200078e00f3 */
[----:B------:R-:W-:Y:S02]  /*1680*/  LEA.HI.X.SX32 R133, R133, R0, 0x1, P2 ;  /* 0x0000000085857211 */ /* 0x000fe400010f0eff */
[----:B------:R-:W-:Y:S02]  /*1690*/  IADD3 R138, P2, PT, R139, R250, RZ ;  /* 0x000000fa8b8a7210 */ /* 0x000fe40007f5e0ff */
[----:B------:R-:W-:-:S02]  /*16a0*/  LEA.HI.X.SX32 R103, R103, R0, 0x1, P1 ;  /* 0x0000000067677211 */ /* 0x000fc400008f0eff */
[-C--:B------:R-:W-:Y:S02]  /*16b0*/  LEA.HI.X.SX32 R125, R125, R0.reuse, 0x1, P5 ;  /* 0x000000007d7d7211 */ /* 0x080fe400028f0eff */
[-C--:B------:R-:W-:Y:S02]  /*16c0*/  LEA.HI.X.SX32 R139, R139, R0.reuse, 0x1, P2 ;  /* 0x000000008b8b7211 */ /* 0x080fe400010f0eff */
[----:B------:R-:W-:Y:S02]  /*16d0*/  LEA.HI.X.SX32 R169, R169, R0, 0x1, P0 ;  /* 0x00000000a9a97211 */ /* 0x000fe400000f0eff */
[-C--:B------:R-:W-:Y:S02]  /*16e0*/  IADD3 R52, P4, PT, R53, R250.reuse, RZ ;  /* 0x000000fa35347210 */ /* 0x080fe40007f9e0ff */
[-C--:B------:R-:W-:Y:S02]  /*16f0*/  IADD3 R108, P1, PT, R109, R250.reuse, RZ ;  /* 0x000000fa6d6c7210 */ /* 0x080fe40007f3e0ff */
[----:B------:R-:W-:-:S02]  /*1700*/  IADD3 R130, P5, PT, R131, R250, RZ ;  /* 0x000000fa83827210 */ /* 0x000fc40007fbe0ff */
[-C--:B------:R-:W-:Y:S02]  /*1710*/  IADD3 R158, P2, PT, R159, R250.reuse, RZ ;  /* 0x000000fa9f9e7210 */ /* 0x080fe40007f5e0ff */
[----:B------:R-:W-:Y:S02]  /*1720*/  IADD3 R178, P0, PT, R179, R250, RZ ;  /* 0x000000fab3b27210 */ /* 0x000fe40007f1e0ff */
[-C--:B------:R-:W-:Y:S02]  /*1730*/  LEA.HI.X.SX32 R53, R53, R0.reuse, 0x1, P4 ;  /* 0x0000000035357211 */ /* 0x080fe400020f0eff */
[-C--:B------:R-:W-:Y:S02]  /*1740*/  LEA.HI.X.SX32 R109, R109, R0.reuse, 0x1, P1 ;  /* 0x000000006d6d7211 */ /* 0x080fe400008f0eff */
[-C--:B------:R-:W-:Y:S02]  /*1750*/  LEA.HI.X.SX32 R131, R131, R0.reuse, 0x1, P5 ;  /* 0x0000000083837211 */ /* 0x080fe400028f0eff */
[----:B------:R-:W-:-:S02]  /*1760*/  LEA.HI.X.SX32 R159, R159, R0, 0x1, P2 ;  /* 0x000000009f9f7211 */ /* 0x000fc400010f0eff */
[----:B------:R-:W-:Y:S02]  /*1770*/  LEA.HI.X.SX32 R179, R179, R0, 0x1, P0 ;  /* 0x00000000b3b37211 */ /* 0x000fe400000f0eff */
[-C--:B------:R-:W-:Y:S02]  /*1780*/  IADD3 RZ, P4, PT, R161, R250.reuse, RZ ;  /* 0x000000faa1ff7210 */ /* 0x080fe40007f9e0ff */
[-C--:B------:R-:W-:Y:S02]  /*1790*/  IADD3 RZ, P3, PT, R165, R250.reuse, RZ ;  /* 0x000000faa5ff7210 */ /* 0x080fe40007f7e0ff */
[-C--:B------:R-:W-:Y:S02]  /*17a0*/  IADD3 RZ, P1, PT, R197, R250.reuse, RZ ;  /* 0x000000fac5ff7210 */ /* 0x080fe40007f3e0ff */
[-C--:B------:R-:W-:Y:S02]  /*17b0*/  IADD3 R136, P5, PT, R137, R250.reuse, RZ ;  /* 0x000000fa89887210 */ /* 0x080fe40007fbe0ff */
[----:B------:R-:W-:-:S02]  /*17c0*/  IADD3 R172, P2, PT, R173, R250, RZ ;  /* 0x000000faadac7210 */ /* 0x000fc40007f5e0ff */
[----:B------:R-:W-:Y:S02]  /*17d0*/  IADD3 R188, P0, PT, R189, R250, RZ ;  /* 0x000000fabdbc7210 */ /* 0x000fe40007f1e0ff */
[-C--:B------:R-:W-:Y:S02]  /*17e0*/  LEA.HI.X.SX32 R137, R137, R0.reuse, 0x1, P5 ;  /* 0x0000000089897211 */ /* 0x080fe400028f0eff */
[-C--:B------:R-:W-:Y:S02]  /*17f0*/  LEA.HI.X.SX32 R161, R161, R0.reuse, 0x1, P4 ;  /* 0x00000000a1a17211 */ /* 0x080fe400020f0eff */
[-C--:B------:R-:W-:Y:S02]  /*1800*/  LEA.HI.X.SX32 R165, R165, R0.reuse, 0x1, P3 ;  /* 0x00000000a5a57211 */ /* 0x080fe400018f0eff */
[-C--:B------:R-:W-:Y:S02]  /*1810*/  LEA.HI.X.SX32 R173, R173, R0.reuse, 0x1, P2 ;  /* 0x00000000adad7211 */ /* 0x080fe400010f0eff */
[----:B------:R-:W-:-:S02]  /*1820*/  LEA.HI.X.SX32 R197, R197, R0, 0x1, P1 ;  /* 0x00000000c5c57211 */ /* 0x000fc400008f0eff */
[----:B------:R-:W-:Y:S02]  /*1830*/  LEA.HI.X.SX32 R189, R189, R0, 0x1, P0 ;  /* 0x00000000bdbd7211 */ /* 0x000fe400000f0eff */
[-C--:B------:R-:W-:Y:S02]  /*1840*/  IADD3 R156, P5, PT, R157, R250.reuse, RZ ;  /* 0x000000fa9d9c7210 */ /* 0x080fe40007fbe0ff */
[-C--:B------:R-:W-:Y:S02]  /*1850*/  IADD3 R162, P4, PT, R163, R250.reuse, RZ ;  /* 0x000000faa3a27210 */ /* 0x080fe40007f9e0ff */
[-C--:B------:R-:W-:Y:S02]  /*1860*/  IADD3 R166, P3, PT, R167, R250.reuse, RZ ;  /* 0x000000faa7a67210 */ /* 0x080fe40007f7e0ff */
        /* <DEDUP_REMOVED lines=27> */
[-C--:B------:R-:W-:Y:S02]  /*1a20*/  IADD3 R220, P1, PT, R221, R250.reuse, RZ ;  /* 0x000000fadddc7210 */ /* 0x080fe40007f3e0ff */
[-C--:B------:R-:W-:Y:S02]  /*1a30*/  IADD3 R222, P0, PT, R223, R250.reuse, RZ ;  /* 0x000000fadfde7210 */ /* 0x080fe40007f1e0ff */
[----:B------:R-:W-:Y:S02]  /*1a40*/  IADD3 R104, P6, PT, R105, R250, RZ ;  /* 0x000000fa69687210 */ /* 0x000fe40007fde0ff */
[-C--:B------:R-:W-:Y:S02]  /*1a50*/  LEA.HI.X.SX32 R181, R181, R0.reuse, 0x1, P5 ;  /* 0x00000000b5b57211 */ /* 0x080fe400028f0eff */
[----:B------:R-:W-:-:S02]  /*1a60*/  LEA.HI.X.SX32 R185, R185, R0, 0x1, P4 ;  /* 0x00000000b9b97211 */ /* 0x000fc400020f0eff */
[-C--:B------:R-:W-:Y:S02]  /*1a70*/  LEA.HI.X.SX32 R187, R187, R0.reuse, 0x1, P3 ;  /* 0x00000000bbbb7211 */ /* 0x080fe400018f0eff */
[-C--:B------:R-:W-:Y:S02]  /*1a80*/  LEA.HI.X.SX32 R207, R207, R0.reuse, 0x1, P2 ;  /* 0x00000000cfcf7211 */ /* 0x080fe400010f0eff */
[-C--:B------:R-:W-:Y:S02]  /*1a90*/  LEA.HI.X.SX32 R221, R221, R0.reuse, 0x1, P1 ;  /* 0x00000000dddd7211 */ /* 0x080fe400008f0eff */
[-C--:B------:R-:W-:Y:S02]  /*1aa0*/  LEA.HI.X.SX32 R223, R223, R0.reuse, 0x1, P0 ;  /* 0x00000000dfdf7211 */ /* 0x080fe400000f0eff */
[----:B------:R-:W-:Y:S02]  /*1ab0*/  LEA.HI.X.SX32 R105, R105, R0, 0x1, P6 ;  /* 0x0000000069697211 */ /* 0x000fe400030f0eff */
[----:B------:R-:W-:-:S02]  /*1ac0*/  IADD3 R190, P5, PT, R191, R250, RZ ;  /* 0x000000fabfbe7210 */ /* 0x000fc40007fbe0ff */
[-C--:B------:R-:W-:Y:S02]  /*1ad0*/  IADD3 R194, P4, PT, R195, R250.reuse, RZ ;  /* 0x000000fac3c27210 */ /* 0x080fe40007f9e0ff */
[-C--:B------:R-:W-:Y:S02]  /*1ae0*/  IADD3 R200, P3, PT, R201, R250.reuse, RZ ;  /* 0x000000fac9c87210 */ /* 0x080fe40007f7e0ff */
[-C--:B------:R-:W-:Y:S02]  /*1af0*/  IADD3 R226, P0, PT, R217, R250.reuse, RZ ;  /* 0x000000fad9e27210 */ /* 0x080fe40007f1e0ff */
[-C--:B------:R-:W-:Y:S02]  /*1b00*/  IADD3 R228, P1, PT, R215, R250.reuse, RZ ;  /* 0x000000fad7e47210 */ /* 0x080fe40007f3e0ff */
[-C--:B------:R-:W-:Y:S02]  /*1b10*/  IADD3 R230, P2, PT, R196, R250.reuse, RZ ;  /* 0x000000fac4e67210 */ /* 0x080fe40007f5e0ff */
[----:B------:R-:W-:-:S02]  /*1b20*/  IADD3 R110, P6, PT, R111, R250, RZ ;  /* 0x000000fa6f6e7210 */ /* 0x000fc40007fde0ff */
[-C--:B------:R-:W-:Y:S02]  /*1b30*/  LEA.HI.X.SX32 R191, R191, R0.reuse, 0x1, P5 ;  /* 0x00000000bfbf7211 */ /* 0x080fe400028f0eff */
        /* <DEDUP_REMOVED lines=12> */
[----:B------:R-:W-:Y:S02]  /*1c00*/  IADD3 RZ, P6, PT, R225, R250, RZ ;  /* 0x000000fae1ff7210 */ /* 0x000fe40007fde0ff */
[----:B------:R-:W-:Y:S02]  /*1c10*/  MOV R59, R237 ;  /* 0x000000ed003b7202 */ /* 0x000fe40000000f00 */
[----:B------:R-:W-:Y:S02]  /*1c20*/  MOV R114, R242 ;  /* 0x000000f200727202 */ /* 0x000fe40000000f00 */
        /* <DEDUP_REMOVED lines=10> */
[-C--:B----4-:R-:W-:Y:S02]  /*1cd0*/  IADD3 R244, P3, PT, R152, R250.reuse, RZ ;  /* 0x000000fa98f47210 */ /* 0x090fe40007f7e0ff */
        /* <DEDUP_REMOVED lines=10> */
[----:B------:R-:W2:Y:S01]  /*1d80*/  LDS R0, [UR28] ;  /* 0x0000001cff007984 */ /* 0x000ea20008000800 */
[----:B0-----:R-:W-:Y:S01]  /*1d90*/  UIMAD UR4, UR29, UR4, URZ ;  /* 0x000000041d0472a4 */ /* 0x001fe2000f8e02ff */
[----:B------:R-:W0:Y:S08]  /*1da0*/  LDC R140, c[0x0][0x380] ;  /* 0x0000e000ff8c7b82 */ /* 0x000e300000000800 */
[----:B------:R-:W-:Y:S06]  /*1db0*/  BAR.SYNC.DEFER_BLOCKING 0x0 ;  /* 0x0000000000007b1d */ /* 0x000fec0000010000 */
[----:B------:R-:W5:Y:S04]  /*1dc0*/  LDG.E.U8 R2, desc[UR36][R2.64] ;  /* 0x0000002402027981 */ /* 0x000f68000c1e1100 */
[----:B------:R-:W5:Y:S04]  /*1dd0*/  LDG.E.U8 R4, desc[UR36][R4.64] ;  /* 0x0000002404047981 */ /* 0x000f68000c1e1100 */
[----:B------:R-:W5:Y:S04]  /*1de0*/  LDG.E.U8 R6, desc[UR36][R6.64] ;  /* 0x0000002406067981 */ /* 0x000f68000c1e1100 */
[----:B------:R-:W5:Y:S04]  /*1df0*/  LDG.E.U8 R3, desc[UR36][R58.64] ;  /* 0x000000243a037981 */ /* 0x000f68000c1e1100 */
[----:B------:R-:W5:Y:S04]  /*1e00*/  LDG.E.U8 R5, desc[UR36][R86.64] ;  /* 0x0000002456057981 */ /* 0x000f68000c1e1100 */
[----:B------:R-:W5:Y:S04]  /*1e10*/  LDG.E.U8 R8, desc[UR36][R8.64] ;  /* 0x0000002408087981 */ /* 0x000f68000c1e1100 */
[----:B------:R-:W4:Y:S04]  /*1e20*/  LDL.LU.64 R58, [R1+0x20] ;  /* 0x00002000013a7983 */ /* 0x000f280000300a00 */
[----:B------:R-:W2:Y:S04]  /*1e30*/  LDL.LU.64 R86, [R1+0x18] ;  /* 0x0000180001567983 */ /* 0x000ea80000300a00 */
[----:B------:R-:W5:Y:S04]  /*1e40*/  LDG.E.U8 R7, desc[UR36][R114.64] ;  /* 0x0000002472077981 */ /* 0x000f68000c1e1100 */
[----:B------:R-:W5:Y:S04]  /*1e50*/  LDG.E.U8 R9, desc[UR36][R124.64] ;  /* 0x000000247c097981 */ /* 0x000f68000c1e1100 */
[----:B------:R-:W5:Y:S04]  /*1e60*/  LDG.E.U8 R10, desc[UR36][R10.64] ;  /* 0x000000240a0a7981 */ /* 0x000f68000c1e1100 */
[----:B------:R-:W3:Y:S04]  /*1e70*/  LDL.LU.64 R114, [R1+0x10] ;  /* 0x0000100001727983 */ /* 0x000ee80000300a00 */
[----:B------:R-:W3:Y:S04]  /*1e80*/  LDL.LU.64 R124, [R1] ;  /* 0x00000000017c7983 */ /* 0x000ee80000300a00 */
[----:B------:R0:W5:Y:S01]  /*1e90*/  LDG.E.U8 R12, desc[UR36][R12.64] ;  /* 0x000000240c0c7981 */ /* 0x000162000c1e1100 */
[----:B-1----:R-:W-:-:S03]  /*1ea0*/  UIMAD UR8, UR29, UR8, URZ ;  /* 0x000000081d0872a4 */ /* 0x002fc6000f8e02ff */
[----:B------:R-:W5:Y:S04]  /*1eb0*/  LDG.E.U8 R14, desc[UR36][R14.64] ;  /* 0x000000240e0e7981 */ /* 0x000f68000c1e1100 */
[----:B------:R-:W5:Y:S01]  /*1ec0*/  LDG.E.U8 R154, desc[UR36][R154.64] ;  /* 0x000000249a9a7981 */ /* 0x000f62000c1e1100 */
[----:B0-----:R-:W-:-:S03]  /*1ed0*/  IMAD R13, R216, UR5, RZ ;  /* 0x00000005d80d7c24 */ /* 0x001fc6000f8e02ff */
[----:B------:R-:W5:Y:S04]  /*1ee0*/  LDG.E.U8 R20, desc[UR36][R20.64] ;  /* 0x0000002414147981 */ /* 0x000f68000c1e1100 */
        /* <DEDUP_REMOVED lines=64> */
[----:B----4-:R-:W5:Y:S04]  /*22f0*/  LDG.E.U8 R58, desc[UR36][R58.64] ;  /* 0x000000243a3a7981 */ /* 0x010f68000c1e1100 */
[----:B--2---:R-:W5:Y:S04]  /*2300*/  LDG.E.U8 R86, desc[UR36][R86.64] ;  /* 0x0000002456567981 */ /* 0x004f68000c1e1100 */
[----:B------:R-:W5:Y:S04]  /*2310*/  LDG.E.U8 R178, desc[UR36][R178.64] ;  /* 0x00000024b2b27981 */ /* 0x000f68000c1e1100 */
[----:B------:R-:W5:Y:S04]  /*2320*/  LDG.E.U8 R180, desc[UR36][R180.64] ;  /* 0x00000024b4b47981 */ /* 0x000f68000c1e1100 */
[----:B------:R-:W5:Y:S04]  /*2330*/  LDG.E.U8 R182, desc[UR36][R182.64] ;  /* 0x00000024b6b67981 */ /* 0x000f68000c1e1100 */
[----:B---3--:R-:W5:Y:S04]  /*2340*/  LDG.E.U8 R114, desc[UR36][R114.64] ;  /* 0x0000002472727981 */ /* 0x008f68000c1e1100 */
[----:B------:R0:W5:Y:S04]  /*2350*/  LDG.E.U8 R11, desc[UR36][R124.64] ;  /* 0x000000247c0b7981 */ /* 0x000168000c1e1100 */
[----:B------:R-:W5:Y:S04]  /*2360*/  LDG.E.U8 R184, desc[UR36][R184.64] ;  /* 0x00000024b8b87981 */ /* 0x000f68000c1e1100 */
[----:B------:R-:W5:Y:S01]  /*2370*/  LDG.E.U8 R186, desc[UR36][R186.64] ;  /* 0x00000024baba7981 */ /* 0x000f62000c1e1100 */
[----:B0-----:R-:W0:Y:S03]  /*2380*/  LDC R124, c[0x0][0x380] ;  /* 0x0000e000ff7c7b82 */ /* 0x001e260000000800 */
[----:B------:R-:W5:Y:S04]  /*2390*/  LDG.E.U8 R188, desc[UR36][R188.64] ;  /* 0x00000024bcbc7981 */ /* 0x000f68000c1e1100 */
[----:B------:R-:W5:Y:S04]  /*23a0*/  LDG.E.U8 R190, desc[UR36][R190.64] ;  /* 0x00000024bebe7981 */ /* 0x000f68000c1e1100 */
[----:B------:R-:W5:Y:S04]  /*23b0*/  LDG.E.U8 R192, desc[UR36][R192.64] ;  /* 0x00000024c0c07981 */ /* 0x000f68000c1e1100 */
[----:B------:R-:W5:Y:S04]  /*23c0*/  LDG.E.U8 R194, desc[UR36][R194.64] ;  /* 0x00000024c2c27981 */ /* 0x000f68000c1e1100 */
[----:B------:R-:W5:Y:S04]  /*23d0*/  LDG.E.U8 R198, desc[UR36][R198.64] ;  /* 0x00000024c6c67981 */ /* 0x000f68000c1e1100 */
[----:B------:R-:W5:Y:S01]  /*23e0*/  LDG.E.U8 R200, desc[UR36][R200.64] ;  /* 0x00000024c8c87981 */ /* 0x000f62000c1e1100 */
[----:B0-----:R-:W-:-:S03]  /*23f0*/  IADD3 R152, PT, PT, R13, UR4, R124 ;  /* 0x000000040d987c10 */ /* 0x001fc6000fffe07c */
[----:B------:R-:W2:Y:S01]  /*2400*/  LDL.LU.64 R124, [R1+0x8] ;  /* 0x00000800017c7983 */ /* 0x000ea20000300a00 */
[----:B------:R-:W-:Y:S01]  /*2410*/  IMAD R15, R216, UR9, RZ ;  /* 0x00000009d80f7c24 */ /* 0x000fe2000f8e02ff */
[----:B------:R-:W-:Y:S02]  /*2420*/  UIMAD UR5, UR7, 0x3c, URZ ;  /* 0x0000003c070578a4 */ /* 0x000fe4000f8e02ff */
[----:B------:R-:W-:Y:S01]  /*2430*/  USHF.L.U32 UR4, UR7, 0x6, URZ ;  /* 0x0000000607047899 */ /* 0x000fe200080006ff */
[----:B------:R-:W5:Y:S01]  /*2440*/  LDG.E.U8 R202, desc[UR36][R202.64] ;  /* 0x00000024caca7981 */ /* 0x000f62000c1e1100 */
[----:B------:R-:W-:Y:S01]  /*2450*/  IADD3 R15, PT, PT, R15, UR8, R140 ;  /* 0x000000080f0f7c10 */ /* 0x000fe2000fffe08c */
[----:B------:R-:W-:Y:S02]  /*2460*/  UIMAD UR8, UR7, 0x41, URZ ;  /* 0x00000041070878a4 */ /* 0x000fe4000f8e02ff */
[----:B------:R-:W-:Y:S01]  /*2470*/  UIMAD UR9, UR7, 0x42, URZ ;  /* 0x00000042070978a4 */ /* 0x000fe2000f8e02ff */
[----:B------:R-:W5:Y:S01]  /*2480*/  LDG.E.U8 R204, desc[UR36][R204.64] ;  /* 0x00000024cccc7981 */ /* 0x000f62000c1e1100 */
[C---:B------:R-:W-:Y:S01]  /*2490*/  VIADD R140, R15.reuse, UR4 ;  /* 0x000000040f8c7c36 */ /* 0x040fe20008000000 */
[----:B------:R-:W-:Y:S01]  /*24a0*/  UIMAD UR4, UR7, 0x3d, URZ ;  /* 0x0000003d070478a4 */ /* 0x000fe2000f8e02ff */
[C---:B------:R-:W-:Y:S01]  /*24b0*/  VIADD R142, R15.reuse, UR8 ;  /* 0x000000080f8e7c36 */ /* 0x040fe20008000000 */
[----:B------:R-:W-:Y:S01]  /*24c0*/  UIMAD UR8, UR7, 0x3e, URZ ;  /* 0x0000003e070878a4 */ /* 0x000fe2000f8e02ff */
[C---:B------:R-:W-:Y:S01]  /*24d0*/  VIADD R144, R15.reuse, UR9 ;  /* 0x000000090f907c36 */ /* 0x040fe20008000000 */
[----:B------:R-:W-:Y:S01]  /*24e0*/  UIMAD UR9, UR7, 0x44, URZ ;  /* 0x00000044070978a4 */ /* 0x000fe2000f8e02ff */
[C---:B------:R-:W-:Y:S01]  /*24f0*/  VIADD R148, R15.reuse, UR5 ;  /* 0x000000050f947c36 */ /* 0x040fe20008000000 */
[----:B------:R-:W-:Y:S01]  /*2500*/  UIMAD UR5, UR7, 0x45, URZ ;  /* 0x00000045070578a4 */ /* 0x000fe2000f8e02ff */
[C---:B------:R-:W-:Y:S01]  /*2510*/  VIADD R160, R15.reuse, UR4 ;  /* 0x000000040fa07c36 */ /* 0x040fe20008000000 */
[C---:B------:R-:W-:Y:S01]  /*2520*/  IADD3 R196, PT, PT, R15.reuse, UR8, RZ ;  /* 0x000000080fc47c10 */ /* 0x040fe2000fffe0ff */
[----:B------:R-:W5:Y:S01]  /*2530*/  LDG.E.U8 R206, desc[UR36][R206.64] ;  /* 0x00000024cece7981 */ /* 0x000f62000c1e1100 */
[C---:B------:R-:W-:Y:S01]  /*2540*/  VIADD R150, R15.reuse, UR9 ;  /* 0x000000090f967c36 */ /* 0x040fe20008000000 */
[----:B------:R-:W0:Y:S01]  /*2550*/  LDCU UR4, c[0x0][0x3c0] ;  /* 0x00007800ff0477ac */ /* 0x000e220008000800 */
[----:B------:R-:W-:Y:S01]  /*2560*/  VIADD R164, R15, UR5 ;  /* 0x000000050fa47c36 */ /* 0x000fe20008000000 */
[----:B------:R-:W5:Y:S04]  /*2570*/  LDG.E.U8 R208, desc[UR36][R208.64] ;  /* 0x00000024d0d07981 */ /* 0x000f68000c1e1100 */
[----:B------:R-:W5:Y:S01]  /*2580*/  LDG.E.U8 R210, desc[UR36][R210.64] ;  /* 0x00000024d2d27981 */ /* 0x000f62000c1e1100 */
[----:B------:R-:W1:Y:S03]  /*2590*/  LDCU UR5, c[0x0][0x3c8] ;  /* 0x00007900ff0577ac */ /* 0x000e660008000800 */
        /* <DEDUP_REMOVED lines=26> */
[----:B------:R-:W5:Y:S01]  /*2740*/  LDG.E.U8 R18, desc[UR36][R18.64] ;  /* 0x0000002412127981 */ /* 0x000f62000c1e1100 */
[----:B--2---:R-:W-:Y:S01]  /*2750*/  VIADD R124, R152, UR10 ;  /* 0x0000000a987c7c36 */ /* 0x004fe20008000000 */
[----:B------:R-:W-:-:S02]  /*2760*/  UIMAD UR10, UR7, 0x43, URZ ;  /* 0x00000043070a78a4 */ /* 0x000fc4000f8e02ff */
[----:B------:R-:W5:Y:S01]  /*2770*/  LDG.E.U8 R152, desc[UR36][R152.64] ;  /* 0x0000002498987981 */ /* 0x000f62000c1e1100 */
[----:B------:R-:W-:-:S03]  /*2780*/  UIMAD UR7, UR7, 0x3f, URZ ;  /* 0x0000003f070778a4 */ /* 0x000fc6000f8e02ff */
[----:B------:R2:W5:Y:S01]  /*2790*/  LDG.E.U8 R17, desc[UR36][R124.64] ;  /* 0x000000247c117981 */ /* 0x000562000c1e1100 */
[C---:B------:R-:W-:Y:S02]  /*27a0*/  IADD3 R146, PT, PT, R15.reuse, UR10, RZ ;  /* 0x0000000a0f927c10 */ /* 0x040fe4000fffe0ff */
[----:B------:R-:W-:-:S04]  /*27b0*/  VIADD R224, R15, UR7 ;  /* 0x000000070fe07c36 */ /* 0x000fc80008000000 */
[----:B------:R3:W5:Y:S01]  /*27c0*/  LDG.E.U8 R146, desc[UR36][R146.64] ;  /* 0x0000002492927981 */ /* 0x000762000c1e1100 */
[----:B--2---:R-:W2:Y:S03]  /*27d0*/  LDC.64 R124, c[0x0][0x388] ;  /* 0x0000e200ff7c7b82 */ /* 0x004ea60000000a00 */
[----:B------:R3:W5:Y:S01]  /*27e0*/  LDG.E.U8 R224, desc[UR36][R224.64] ;  /* 0x00000024e0e07981 */ /* 0x000762000c1e1100 */
[----:B------:R-:W-:Y:S01]  /*27f0*/  LOP3.LUT R13, R214, 0x7f, RZ, 0xc0, !PT ;  /* 0x0000007fd60d7812 */ /* 0x000fe200078ec0ff */
[----:B0-----:R-:W-:Y:S01]  /*2800*/  UIMAD UR4, UR29, UR4, URZ ;  /* 0x000000041d0472a4 */ /* 0x001fe2000f8e02ff */
[----:B------:R-:W-:-:S03]  /*2810*/  SHF.R.U32.HI R19, RZ, 0x5, R214 ;  /* 0x00000005ff137819 */ /* 0x000fc600000116d6 */
[----:B-1----:R-:W-:Y:S01]  /*2820*/  IMAD R15, R13, UR5, RZ ;  /* 0x000000050d0f7c24 */ /* 0x002fe2000f8e02ff */
[----:B------:R-:W-:Y:S01]  /*2830*/  R2UR UR13, R19 ;  /* 0x00000000130d72ca */ /* 0x000fe200000e0000 */
[----:B------:R-:W-:Y:S01]  /*2840*/  USHF.R.S32.HI UR5, URZ, 0x1f, UR4 ;  /* 0x0000001fff057899 */ /* 0x000fe20008011404 */
[----:B------:R-:W-:Y:S02]  /*2850*/  R2UR UR27, R0 ;  /* 0x00000000001b72ca */ /* 0x000fe400000e0000 */
[----:B------:R-:W-:Y:S02]  /*2860*/  SHF.R.S32.HI R0, RZ, 0x1f, R15 ;  /* 0x0000001fff007819 */ /* 0x000fe4000001140f */
[----:B--2---:R-:W-:Y:S02]  /*2870*/  IADD3 RZ, P0, P1, R15, UR4, R124 ;  /* 0x000000040fff7c10 */ /* 0x004fe4000f91e07c */
[----:B------:R-:W-:Y:S02]  /*2880*/  LOP3.LUT R124, R214, 0x80, RZ, 0xc0, !PT ;  /* 0x00000080d67c7812 */ /* 0x000fe400078ec0ff */
[----:B------:R-:W-:-:S03]  /*2890*/  IADD3.X R125, PT, PT, R0, UR5, R125, P0, P1 ;  /* 0x00000005007d7c10 */ /* 0x000fc600087e247d */
[----:B------:R-:W-:Y:S01]  /*28a0*/  IMAD R15, R124, 0x80, R13 ;  /* 0x000000807c0f7824 */ /* 0x000fe200078e020d */
[----:B---3--:R-:W-:Y:S06]  /*28b0*/  BRA.U UP0, `(.L_x_5) ;  /* 0x0000000100187547 */ /* 0x008fec000b800000 */
[----:B------:R-:W-:Y:S01]  /*28c0*/  ELECT P0, URZ, PT ;  /* 0x0000000000ff782f */ /* 0x000fe20003800000 */
[----:B------:R-:W-:Y:S01]  /*28d0*/  IMAD.MOV.U32 R0, RZ, RZ, 0x1 ;  /* 0x00000001ff007424 */ /* 0x000fe200078e00ff */
[----:B------:R-:W-:Y:S01]  /*28e0*/  UMOV UR4, 0x40 ;  /* 0x0000004000047882 */ /* 0x000fe20000000000 */
[----:B------:R-:W-:Y:S01]  /*28f0*/  UVIRTCOUNT.DEALLOC.SMPOOL 0x80 ;  /* 0x000000800000784c */ /* 0x000fe20000000000 */
[----:B------:R-:W-:-:S09]  /*2900*/  ULEA UR4, UR6, UR4, 0x18 ;  /* 0x0000000406047291 */ /* 0x000fd2000f8ec0ff */
[----:B------:R0:W-:Y:S03]  /*2910*/  @P0 STS.U8 [UR4], R0 ;  /* 0x00000000ff000988 */ /* 0x0001e60008000004 */
.L_x_5:
[----:B------:R-:W-:Y:S01]  /*2920*/  LOP3.LUT R19, R15, 0x10, RZ, 0x3c, !PT ;  /* 0x000000100f137812 */ /* 0x000fe200078e3cff */
[----:B-----5:R-:W-:Y:S01]  /*2930*/  STS.U8 [R15+UR28], R152 ;  /* 0x000000980f007988 */ /* 0x020fe2000800001c */
[----:B------:R-:W1:Y:S01]  /*2940*/  LDCU UR4, c[0x0][0x3c8] ;  /* 0x00007900ff0477ac */ /* 0x000e620008000800 */
[----:B0-----:R-:W-:Y:S01]  /*2950*/  SHF.R.U32.HI R0, RZ, 0x7, R214 ;  /* 0x00000007ff007819 */ /* 0x001fe200000116d6 */
[----:B------:R-:W0:Y:S01]  /*2960*/  S2UR UR30, SR_CTAID.X ;  /* 0x00000000001e79c3 */ /* 0x000e220000002500 */
[----:B------:R-:W-:Y:S01]  /*2970*/  STS.U8 [R15+UR28+0x400], R2 ;  /* 0x000400020f007988 */ /* 0x000fe2000800001c */
[----:B------:R-:W2:Y:S01]  /*2980*/  LDCU UR5, c[0x0][0x388] ;  /* 0x00007100ff0577ac */ /* 0x000ea20008000800 */
[----:B------:R-:W-:Y:S02]  /*2990*/  SGXT.U32 R0, R0, 0x1 ;  /* 0x000000010000781a */ /* 0x000fe40000000000 */
[----:B------:R3:W-:Y:S01]  /*29a0*/  STS.U8 [R15+UR28+0x800], R4 ;  /* 0x000800040f007988 */ /* 0x0007e2000800001c */
[----:B------:R-:W-:Y:S01]  /*29b0*/  ULOP3.LUT UR24, UR13, 0x4, URZ, 0xc0, !UPT ;  /* 0x000000040d187892 */ /* 0x000fe2000f8ec0ff */
[----:B------:R-:W-:Y:S01]  /*29c0*/  LOP3.LUT P3, RZ, R214, 0xff, RZ, 0xc0, !PT ;  /* 0x000000ffd6ff7812 */ /* 0x000fe2000786c0ff */
[----:B------:R-:W4:Y:S01]  /*29d0*/  LDCU UR33, c[0x0][0x3c4] ;  /* 0x00007880ff2177ac */ /* 0x000f220008000800 */
[----:B------:R-:W-:Y:S04]  /*29e0*/  STS.U8 [R15+UR28+0xc00], R6 ;  /* 0x000c00060f007988 */ /* 0x000fe8000800001c */
[----:B------:R-:W-:Y:S04]  /*29f0*/  STS.U8 [R15+UR28+0x1000], R8 ;  /* 0x001000080f007988 */ /* 0x000fe8000800001c */
[----:B------:R-:W-:Y:S01]  /*2a00*/  STS.U8 [R15+UR28+0x1400], R10 ;  /* 0x0014000a0f007988 */ /* 0x000fe2000800001c */
[----:B-1----:R-:W-:Y:S01]  /*2a10*/  IMAD R13, R13, UR4, RZ ;  /* 0x000000040d0d7c24 */ /* 0x002fe2000f8e02ff */
[----:B------:R-:W-:Y:S01]  /*2a20*/  USHF.L.U32 UR4, UR13, 0x15, URZ ;  /* 0x000000150d047899 */ /* 0x000fe200080006ff */
[----:B---3--:R-:W1:Y:S01]  /*2a30*/  LDC R4, c[0x0][0x3c4] ;  /* 0x0000f100ff047b82 */ /* 0x008e620000000800 */
[----:B------:R-:W-:Y:S01]  /*2a40*/  STS.U8 [R15+UR28+0x1800], R12 ;  /* 0x0018000c0f007988 */ /* 0x000fe2000800001c */
[----:B------:R-:W-:Y:S01]  /*2a50*/  VOTEU.ALL UP1, P3 ;  /* 0x0000000000ff7886 */ /* 0x000fe20001820000 */
[----:B------:R-:W-:-:S02]  /*2a60*/  ULOP3.LUT UR6, UR4, 0x600000, URZ, 0xc0, !UPT ;  /* 0x0060000004067892 */ /* 0x000fc4000f8ec0ff */
[----:B------:R-:W-:Y:S01]  /*2a70*/  STS.U8 [R15+UR28+0x1c00], R14 ;  /* 0x001c000e0f007988 */ /* 0x000fe2000800001c */
[----:B------:R-:W-:Y:S01]  /*2a80*/  UMOV UR4, 0x1 ;  /* 0x0000000100047882 */ /* 0x000fe20000000000 */
[----:B------:R-:W-:Y:S02]  /*2a90*/  UIADD3 UR26, UPT, UPT, UR27, UR6, URZ ;  /* 0x000000061b1a7290 */ /* 0x000fe4000fffe0ff */
[----:B------:R-:W-:-:S04]  /*2aa0*/  @!UP1 UIADD3 UR8, UPT, UPT, -UR4, 0x100000, URZ ;  /* 0x0010000004089890 */ /* 0x000fc8000fffe1ff */
[----:B------:R-:W-:Y:S02]  /*2ab0*/  @!UP1 USHF.L.U32 UR9, UR8, 0xb, URZ ;  /* 0x0000000b08099899 */ /* 0x000fe400080006ff */
[----:B------:R-:W-:Y:S01]  /*2ac0*/  @!UP1 USHF.L.U32 UR8, UR8, 0x1, URZ ;  /* 0x0000000108089899 */ /* 0x000fe200080006ff */
[----:B------:R3:W-:Y:S01]  /*2ad0*/  STS.U8 [R15+UR28+0x2400], R16 ;  /* 0x002400100f007988 */ /* 0x0007e2000800001c */
[----:B------:R-:W-:Y:S01]  /*2ae0*/  VOTEU.ALL UP2, P3 ;  /* 0x0000000000ff7886 */ /* 0x000fe20001840000 */
[----:B------:R-:W-:Y:S02]  /*2af0*/  ULEA UR26, UR24, UR26, 0x5 ;  /* 0x0000001a181a7291 */ /* 0x000fe4000f8e28ff */
[----:B------:R-:W-:Y:S01]  /*2b00*/  STS.U8 [R15+UR28+0x2800], R18 ;  /* 0x002800120f007988 */ /* 0x000fe2000800001c */
[----:B0-----:R-:W-:-:S03]  /*2b10*/  USHF.L.U32 UR30, UR30, 0x8, URZ ;  /* 0x000000081e1e7899 */ /* 0x001fc600080006ff */
[----:B------:R0:W-:Y:S01]  /*2b20*/  STS.U8 [R15+UR28+0x2c00], R20 ;  /* 0x002c00140f007988 */ /* 0x0001e2000800001c */
[----:B------:R-:W-:Y:S01]  /*2b30*/  UIADD3 UR66, UPT, UPT, UR30, 0x100, URZ ;  /* 0x000001001e427890 */ /* 0x000fe2000fffe0ff */
[----:B---3--:R-:W3:Y:S02]  /*2b40*/  LDC R16, c[0x0][0x3c4] ;  /* 0x0000f100ff107b82 */ /* 0x008ee40000000800 */
[----:B------:R-:W-:Y:S04]  /*2b50*/  STS.U8 [R15+UR28+0x3000], R22 ;  /* 0x003000160f007988 */ /* 0x000fe8000800001c */
[----:B------:R-:W-:Y:S01]  /*2b60*/  STS.U8 [R15+UR28+0x3400], R24 ;  /* 0x003400180f007988 */ /* 0x000fe2000800001c */
[----:B------:R-:W-:Y:S01]  /*2b70*/  ISETP.LT.AND P0, PT, RZ, UR66, PT ;  /* 0x00000042ff007c0c */ /* 0x000fe2000bf01270 */
[----:B0-----:R-:W0:Y:S02]  /*2b80*/  LDC R20, c[0x0][0x3c4] ;  /* 0x0000f100ff147b82 */ /* 0x001e240000000800 */
[----:B------:R-:W-:Y:S04]  /*2b90*/  STS.U8 [R15+UR28+0x3800], R26 ;  /* 0x0038001a0f007988 */ /* 0x000fe8000800001c */
[----:B------:R-:W-:Y:S04]  /*2ba0*/  STS.U8 [R15+UR28+0x3c00], R28 ;  /* 0x003c001c0f007988 */ /* 0x000fe8000800001c */
[----:B------:R-:W-:Y:S01]  /*2bb0*/  STS.U8 [R15+UR28+0x2000], R140 ;  /* 0x0020008c0f007988 */ /* 0x000fe2000800001c */
[----:B------:R-:W-:Y:S01]  /*2bc0*/  SHF.R.S32.HI R133, RZ, 0x7, R214 ;  /* 0x00000007ff857819 */ /* 0x000fe200000114d6 */
[----:B------:R-:W0:Y:S01]  /*2bd0*/  LDC R37, c[0x0][0x3d8] ;  /* 0x0000f600ff257b82 */ /* 0x000e220000000800 */
[----:B------:R-:W-:Y:S01]  /*2be0*/  UIADD3 UR25, UPT, UPT, UR27, 0x100, URZ ;  /* 0x000001001b197890 */ /* 0x000fe2000fffe0ff */
[----:B------:R1:W-:Y:S01]  /*2bf0*/  STS.U8 [R19+UR28+0x80], R17 ;  /* 0x0000801113007988 */ /* 0x0003e2000800001c */
[----:B------:R-:W0:Y:S03]  /*2c00*/  LDCU UR12, c[0x0][0x3d0] ;  /* 0x00007a00ff0c77ac */ /* 0x000e260008000800 */
[----:B------:R-:W-:Y:S01]  /*2c10*/  STS.U8 [R19+UR28+0x2080], R142 ;  /* 0x0020808e13007988 */ /* 0x000fe2000800001c */
[----:B------:R-:W0:Y:S03]  /*2c20*/  LDCU UR31, c[0x0][0x3d4] ;  /* 0x00007a80ff1f77ac */ /* 0x000e260008000800 */
[----:B------:R-:W-:Y:S01]  /*2c30*/  STS.U8 [R19+UR28+0x480], R30 ;  /* 0x0004801e13007988 */ /* 0x000fe2000800001c */
[----:B------:R-:W0:Y:S01]  /*2c40*/  LDCU UR32, c[0x0][0x3d8] ;  /* 0x00007b00ff2077ac */ /* 0x000e220008000800 */
[----:B-1----:R-:W-:-:S02]  /*2c50*/  LOP3.LUT R17, R15, 0x20, RZ, 0x3c, !PT ;  /* 0x000000200f117812 */ /* 0x002fc400078e3cff */
[----:B------:R-:W-:Y:S04]  /*2c60*/  STS.U8 [R19+UR28+0x880], R32 ;  /* 0x0008802013007988 */ /* 0x000fe8000800001c */
        /* <DEDUP_REMOVED lines=11> */
[----:B------:R1:W-:Y:S04]  /*2d20*/  STS.U8 [R19+UR28+0x3c80], R56 ;  /* 0x003c803813007988 */ /* 0x0003e8000800001c */
[----:B------:R0:W-:Y:S04]  /*2d30*/  STS.U8 [R17+UR28+0x100], R3 ;  /* 0x0001000311007988 */ /* 0x0001e8000800001c */
[----:B------:R-:W-:Y:S01]  /*2d40*/  STS.U8 [R17+UR28+0x2100], R144 ;  /* 0x0021009011007988 */ /* 0x000fe2000800001c */
[----:B-1----:R-:W1:Y:S03]  /*2d50*/  LDC R19, c[0x0][0x3c4] ;  /* 0x0000f100ff137b82 */ /* 0x002e660000000800 */
[----:B------:R-:W-:Y:S01]  /*2d60*/  STS.U8 [R17+UR28+0x500], R58 ;  /* 0x0005003a11007988 */ /* 0x000fe2000800001c */
[----:B0-----:R-:W-:-:S03]  /*2d70*/  LOP3.LUT R3, R15, 0x30, RZ, 0x3c, !PT ;  /* 0x000000300f037812 */ /* 0x001fc600078e3cff */
        /* <DEDUP_REMOVED lines=15> */
[----:B0-----:R-:W0:Y:S03]  /*2e70*/  LDC R17, c[0x0][0x3c4] ;  /* 0x0000f100ff117b82 */ /* 0x001e260000000800 */
[----:B------:R-:W-:Y:S01]  /*2e80*/  STS.U8 [R3+UR28+0x580], R86 ;  /* 0x0005805603007988 */ /* 0x000fe2000800001c */
[----:B-1----:R-:W-:-:S03]  /*2e90*/  LOP3.LUT R5, R15, 0x40, RZ, 0x3c, !PT ;  /* 0x000000400f057812 */ /* 0x002fc600078e3cff */
        /* <DEDUP_REMOVED lines=14> */
[----:B------:R2:W-:Y:S01]  /*2f80*/  STS.U8 [R5+UR28+0x1e00], R148 ;  /* 0x001e009405007988 */ /* 0x0005e2000800001c */
[----:B-1----:R-:W-:-:S03]  /*2f90*/  LOP3.LUT R3, R15, 0x50, RZ, 0x3c, !PT ;  /* 0x000000500f037812 */ /* 0x002fc600078e3cff */
[----:B------:R-:W-:Y:S01]  /*2fa0*/  STS.U8 [R5+UR28+0x2200], R150 ;  /* 0x0022009605007988 */ /* 0x000fe2000800001c */
[----:B0-----:R-:W0:Y:S03]  /*2fb0*/  LDC.64 R6, c[0x0][0x3c0] ;  /* 0x0000f000ff067b82 */ /* 0x001e260000000a00 */
[----:B------:R-:W-:Y:S04]  /*2fc0*/  STS.U8 [R5+UR28+0x600], R114 ;  /* 0x0006007205007988 */ /* 0x000fe8000800001c */
[----:B------:R-:W-:Y:S01]  /*2fd0*/  STS.U8 [R5+UR28+0xa00], R116 ;  /* 0x000a007405007988 */ /* 0x000fe2000800001c */
[----:B------:R-:W-:Y:S03]  /*2fe0*/  STTM.x128 tmem[UR26], RZ ;  /* 0x000000ff000079ed */ /* 0x000fe600083c001a */
[----:B------:R-:W-:Y:S01]  /*2ff0*/  STS.U8 [R5+UR28+0xe00], R118 ;  /* 0x000e007605007988 */ /* 0x000fe2000800001c */
[----:B------:R-:W-:Y:S01]  /*3000*/  PRMT R10, RZ, 0x7610, R10 ;  /* 0x00007610ff0a7816 */ /* 0x000fe2000000000a */
[----:B--2---:R-:W1:Y:S02]  /*3010*/  LDC.64 R148, c[0x0][0x390] ;  /* 0x0000e400ff947b82 */ /* 0x004e640000000a00 */
[----:B------:R-:W-:Y:S04]  /*3020*/  STS.U8 [R5+UR28+0x1200], R120 ;  /* 0x0012007805007988 */ /* 0x000fe8000800001c */
[----:B------:R-:W-:Y:S04]  /*3030*/  STS.U8 [R5+UR28+0x1600], R122 ;  /* 0x0016007a05007988 */ /* 0x000fe8000800001c */
[----:B------:R2:W-:Y:S01]  /*3040*/  STS.U8 [R5+UR28+0x1a00], R9 ;  /* 0x001a000905007988 */ /* 0x0005e2000800001c */
[----:B0-----:R-:W-:-:S02]  /*3050*/  IMAD R6, R6, UR29, RZ ;  /* 0x0000001d06067c24 */ /* 0x001fc4000f8e02ff */
[----:B------:R-:W-:Y:S01]  /*3060*/  IMAD R0, R0, R7, RZ ;  /* 0x0000000700007224 */ /* 0x000fe200078e02ff */
[----:B------:R-:W-:Y:S02]  /*3070*/  STS.U8 [R5+UR28+0x2600], R126 ;  /* 0x0026007e05007988 */ /* 0x000fe4000800001c */
[----:B------:R-:W-:Y:S01]  /*3080*/  IADD3 R181, PT, PT, R13, UR5, R6 ;  /* 0x000000050db57c10 */ /* 0x000fe2000fffe006 */
[----:B------:R-:W-:Y:S01]  /*3090*/  IMAD R2, R7, 0x2, R0 ;  /* 0x0000000207027824 */ /* 0x000fe200078e0200 */
[----:B------:R-:W-:Y:S01]  /*30a0*/  STS.U8 [R5+UR28+0x2a00], R128 ;  /* 0x002a008005007988 */ /* 0x000fe2000800001c */
[----:B------:R-:W0:Y:S01]  /*30b0*/  LDC R13, c[0x0][0x3c4] ;  /* 0x0000f100ff0d7b82 */ /* 0x000e220000000800 */
[----:B------:R-:W-:Y:S02]  /*30c0*/  PRMT R6, RZ, 0x7610, R6 ;  /* 0x00007610ff067816 */ /* 0x000fe40000000006 */
[----:B------:R-:W-:Y:S04]  /*30d0*/  STS.U8 [R5+UR28+0x2e00], R130 ;  /* 0x002e008205007988 */ /* 0x000fe8000800001c */
[----:B------:R-:W-:Y:S01]  /*30e0*/  STS.U8 [R5+UR28+0x3200], R132 ;  /* 0x0032008405007988 */ /* 0x000fe2000800001c */
[----:B--2---:R-:W2:Y:S03]  /*30f0*/  LDC R9, c[0x0][0x3c4] ;  /* 0x0000f100ff097b82 */ /* 0x004ea60000000800 */
[----:B------:R-:W-:Y:S04]  /*3100*/  STS.U8 [R5+UR28+0x3600], R134 ;  /* 0x0036008605007988 */ /* 0x000fe8000800001c */
[----:B------:R-:W-:Y:S04]  /*3110*/  STS.U8 [R5+UR28+0x3a00], R136 ;  /* 0x003a008805007988 */ /* 0x000fe8000800001c */
[----:B------:R1:W-:Y:S04]  /*3120*/  STS.U8 [R5+UR28+0x3e00], R138 ;  /* 0x003e008a05007988 */ /* 0x0003e8000800001c */
[----:B------:R-:W-:Y:S04]  /*3130*/  STS.U8 [R3+UR28+0x1e80], R160 ;  /* 0x001e80a003007988 */ /* 0x000fe8000800001c */
[----:B------:R-:W-:Y:S01]  /*3140*/  STS.U8 [R3+UR28+0x2280], R164 ;  /* 0x002280a403007988 */ /* 0x000fe2000800001c */
[----:B-1----:R-:W-:-:S03]  /*3150*/  LOP3.LUT R5, R15, 0x60, RZ, 0x3c, !PT ;  /* 0x000000600f057812 */ /* 0x002fc600078e3cff */
[----:B------:R1:W-:Y:S01]  /*3160*/  STS.U8 [R3+UR28+0x280], R11 ;  /* 0x0002800b03007988 */ /* 0x0003e2000800001c */
[----:B------:R-:W-:-:S03]  /*3170*/  LOP3.LUT R15, R15, 0x70, RZ, 0x3c, !PT ;  /* 0x000000700f0f7812 */ /* 0x000fc600078e3cff */
[----:B------:R-:W-:Y:S04]  /*3180*/  STS.U8 [R3+UR28+0x680], R156 ;  /* 0x0006809c03007988 */ /* 0x000fe8000800001c */
[----:B------:R-:W-:Y:S01]  /*3190*/  STS.U8 [R3+UR28+0xa80], R158 ;  /* 0x000a809e03007988 */ /* 0x000fe2000800001c */
[----:B-1----:R-:W1:Y:S03]  /*31a0*/  LDC R11, c[0x0][0x3c4] ;  /* 0x0000f100ff0b7b82 */ /* 0x002e660000000800 */
        /* <DEDUP_REMOVED lines=13> */
[----:B0-----:R-:W0:Y:S03]  /*3280*/  LDC R3, c[0x0][0x3c4] ;  /* 0x0000f100ff037b82 */ /* 0x001e260000000800 */
[----:B------:R-:W-:Y:S01]  /*3290*/  STS.U8 [R5+UR28+0x1f00], R196 ;  /* 0x001f00c405007988 */ /* 0x000fe2000800001c */
[----:B-1----:R-:W-:-:S03]  /*32a0*/  IADD3 R210, P1, PT, R0, R181, RZ ;  /* 0x000000b500d27210 */ /* 0x002fc60007f3e0ff */
[----:B------:R-:W-:Y:S01]  /*32b0*/  STS.U8 [R5+UR28+0x300], R186 ;  /* 0x000300ba05007988 */ /* 0x000fe2000800001c */
[----:B------:R-:W-:Y:S02]  /*32c0*/  LEA.HI.X.SX32 R211, R0, R125, 0x1, P1 ;  /* 0x0000007d00d37211 */ /* 0x000fe400008f0eff */
[----:B------:R-:W-:Y:S01]  /*32d0*/  LEA R0, R7, R2, 0x1 ;  /* 0x0000000207007211 */ /* 0x000fe200078e08ff */
[----:B------:R-:W-:Y:S01]  /*32e0*/  STS.U8 [R5+UR28+0x700], R188 ;  /* 0x000700bc05007988 */ /* 0x000fe2000800001c */
[----:B--2---:R-:W-:-:S03]  /*32f0*/  IADD3 R208, P1, PT, R2, R181, RZ ;  /* 0x000000b502d07210 */ /* 0x004fc60007f3e0ff */
[----:B------:R-:W-:Y:S01]  /*3300*/  STS.U8 [R5+UR28+0xb00], R190 ;  /* 0x000b00be05007988 */ /* 0x000fe2000800001c */
[----:B------:R-:W-:Y:S01]  /*3310*/  LEA.HI.X.SX32 R209, R2, R125, 0x1, P1 ;  /* 0x0000007d02d17211 */ /* 0x000fe200008f0eff */
[----:B------:R-:W-:Y:S02]  /*3320*/  IMAD R2, R7, 0x2, R0 ;  /* 0x0000000207027824 */ /* 0x000fe400078e0200 */
        /* <DEDUP_REMOVED lines=8> */
[----:B-1----:R-:W-:-:S03]  /*33b0*/  IADD3 R204, P2, PT, R2, R181, RZ ;  /* 0x000000b502cc7210 */ /* 0x002fc60007f5e0ff */
        /* <DEDUP_REMOVED lines=17> */
[----:B------:R1:W-:Y:S01]  /*34d0*/  STS.U8 [R15+UR28+0x3b80], R250 ;  /* 0x003b80fa0f007988 */ /* 0x0003e2000800001c */
[----:B------:R-:W-:Y:S01]  /*34e0*/  LEA.HI.X.SX32 R205, R2, R125, 0x1, P2 ;  /* 0x0000007d02cd7211 */ /* 0x000fe200010f0eff */
[----:B0-----:R-:W-:Y:S01]  /*34f0*/  IMAD R2, R3, 0x2, R2 ;  /* 0x0000000203027824 */ /* 0x001fe200078e0202 */
[C---:B--2---:R-:W-:Y:S01]  /*3500*/  IADD3 R206, P1, PT, R0.reuse, R181, RZ ;  /* 0x000000b500ce7210 */ /* 0x044fe20007f3e0ff */
[----:B------:R-:W0:Y:S02]  /*3510*/  FENCE.VIEW.ASYNC.T ;  /* 0x00000000000073c6 */ /* 0x000e240000000200 */
[----:B0-----:R-:W-:Y:S08]  /*3520*/  BAR.SYNC.DEFER_BLOCKING 0x0 ;  /* 0x0000000000007b1d */ /* 0x001ff00000010000 */
[----:B-1----:R-:W0:Y:S01]  /*3530*/  LDC R15, c[0x0][0x3c4] ;  /* 0x0000f100ff0f7b82 */ /* 0x002e220000000800 */
[----:B------:R-:W-:Y:S01]  /*3540*/  LEA.HI.X.SX32 R207, R0, R125, 0x1, P1 ;  /* 0x0000007d00cf7211 */ /* 0x000fe200008f0eff */
[----:B------:R-:W-:Y:S01]  /*3550*/  IMAD R0, R9, 0x2, R2 ;  /* 0x0000000209007824 */ /* 0x000fe200078e0202 */
[----:B------:R-:W-:-:S04]  /*3560*/  IADD3 R202, P1, PT, R2, R181, RZ ;  /* 0x000000b502ca7210 */ /* 0x000fc80007f3e0ff */
[----:B------:R-:W-:Y:S01]  /*3570*/  LEA.HI.X.SX32 R203, R2, R125, 0x1, P1 ;  /* 0x0000007d02cb7211 */ /* 0x000fe200008f0eff */
[----:B------:R-:W-:Y:S01]  /*3580*/  IMAD R2, R11, 0x2, R0 ;  /* 0x000000020b027824 */ /* 0x000fe200078e0200 */
[----:B------:R-:W-:-:S04]  /*3590*/  IADD3 R200, P1, PT, R0, R181, RZ ;  /* 0x000000b500c87210 */ /* 0x000fc80007f3e0ff */
[----:B------:R-:W-:Y:S02]  /*35a0*/  LEA.HI.X.SX32 R201, R0, R125, 0x1, P1 ;  /* 0x0000007d00c97211 */ /* 0x000fe400008f0eff */
[----:B------:R-:W-:Y:S02]  /*35b0*/  LEA R0, R13, R2, 0x1 ;  /* 0x000000020d007211 */ /* 0x000fe400078e08ff */
[C---:B------:R-:W-:Y:S01]  /*35c0*/  IADD3 R198, P1, PT, R2.reuse, R181, RZ ;  /* 0x000000b502c67210 */ /* 0x040fe20007f3e0ff */
[----:B------:R-:W1:Y:S02]  /*35d0*/  LDC R13, c[0x0][0x3c4] ;  /* 0x0000f100ff0d7b82 */ /* 0x000e640000000800 */
[----:B0-----:R-:W-:Y:S01]  /*35e0*/  IMAD R3, R15, 0x2, R0 ;  /* 0x000000020f037824 */ /* 0x001fe200078e0200 */
[----:B------:R-:W-:Y:S01]  /*35f0*/  LEA.HI.X.SX32 R199, R2, R125, 0x1, P1 ;  /* 0x0000007d02c77211 */ /* 0x000fe200008f0eff */
[----:B------:R-:W0:Y:S02]  /*3600*/  FENCE.VIEW.ASYNC.S ;  /* 0x00000000000073c6 */ /* 0x000e240000000000 */
[----:B0-----:R0:W2:Y:S02]  /*3610*/  @!UP2 SYNCS.EXCH.64 URZ, [UR28+0xd000], UR8 ;  /* 0x00d000081cffa5b2 */ /* 0x0010a40008000100 */
[----:B--2---:R-:W-:Y:S01]  /*3620*/  BAR.SYNC.DEFER_BLOCKING 0x0 ;  /* 0x0000000000007b1d */ /* 0x004fe20000010000 */
[----:B------:R-:W-:Y:S01]  /*3630*/  IMAD R2, R4, 0x2, R3 ;  /* 0x0000000204027824 */ /* 0x000fe200078e0203 */
[----:B------:R-:W-:-:S04]  /*3640*/  IADD3 R194, P1, PT, R3, R181, RZ ;  /* 0x000000b503c27210 */ /* 0x000fc80007f3e0ff */
[----:B------:R-:W-:Y:S01]  /*3650*/  LEA.HI.X.SX32 R195, R3, R125, 0x1, P1 ;  /* 0x0000007d03c37211 */ /* 0x000fe200008f0eff */
[----:B------:R-:W-:Y:S01]  /*3660*/  IMAD R3, R17, 0x2, R2 ;  /* 0x0000000211037824 */ /* 0x000fe200078e0202 */
[----:B------:R-:W-:-:S04]  /*3670*/  IADD3 R192, P1, PT, R2, R181, RZ ;  /* 0x000000b502c07210 */ /* 0x000fc80007f3e0ff */
[----:B------:R-:W-:Y:S01]  /*3680*/  LEA.HI.X.SX32 R193, R2, R125, 0x1, P1 ;  /* 0x0000007d02c17211 */ /* 0x000fe200008f0eff */
[----:B---3--:R-:W-:Y:S01]  /*3690*/  IMAD R2, R16, 0x2, R3 ;  /* 0x0000000210027824 */ /* 0x008fe200078e0203 */
[----:B------:R-:W-:-:S04]  /*36a0*/  IADD3 R190, P1, PT, R3, R181, RZ ;  /* 0x000000b503be7210 */ /* 0x000fc80007f3e0ff */
[----:B------:R-:W-:Y:S02]  /*36b0*/  LEA R4, R19, R2, 0x1 ;  /* 0x0000000213047211 */ /* 0x000fe400078e08ff */
[----:B------:R-:W-:Y:S02]  /*36c0*/  LEA.HI.X.SX32 R191, R3, R125, 0x1, P1 ;  /* 0x0000007d03bf7211 */ /* 0x000fe400008f0eff */
[C---:B------:R-:W-:Y:S01]  /*36d0*/  IADD3 R186, P1, PT, R4.reuse, R181, RZ ;  /* 0x000000b504ba7210 */ /* 0x040fe20007f3e0ff */
[----:B-1----:R-:W-:Y:S01]  /*36e0*/  IMAD R3, R13, 0x2, R4 ;  /* 0x000000020d037824 */ /* 0x002fe200078e0204 */
[----:B------:R-:W-:Y:S01]  /*36f0*/  PRMT R14, RZ, 0x7610, R14 ;  /* 0x00007610ff0e7816 */ /* 0x000fe2000000000e */
[----:B------:R-:W2:Y:S01]  /*3700*/  @P0 LDG.E.U8 R6, desc[UR36][R210.64] ;  /* 0x00000024d2060981 */ /* 0x000ea2000c1e1100 */
[----:B------:R-:W-:Y:S01]  /*3710*/  LEA.HI.X.SX32 R187, R4, R125, 0x1, P1 ;  /* 0x0000007d04bb7211 */ /* 0x000fe200008f0eff */
[----:B------:R-:W-:Y:S01]  /*3720*/  IMAD R4, R20, 0x2, R3 ;  /* 0x0000000214047824 */ /* 0x000fe200078e0203 */
[----:B------:R-:W-:Y:S01]  /*3730*/  IADD3 R184, P2, PT, R3, R181, RZ ;  /* 0x000000b503b87210 */ /* 0x000fe20007f5e0ff */
[----:B------:R-:W3:Y:S01]  /*3740*/  @P0 LDG.E.U8 R10, desc[UR36][R202.64] ;  /* 0x00000024ca0a0981 */ /* 0x000ee2000c1e1100 */
[----:B------:R-:W-:-:S02]  /*3750*/  PRMT R18, RZ, 0x7610, R18 ;  /* 0x00007610ff127816 */ /* 0x000fc40000000012 */
[----:B------:R-:W-:Y:S01]  /*3760*/  LEA.HI.X.SX32 R185, R3, R125, 0x1, P2 ;  /* 0x0000007d03b97211 */ /* 0x000fe200010f0eff */
[----:B----4-:R-:W-:Y:S01]  /*3770*/  IMAD.U32 R3, RZ, RZ, UR33 ;  /* 0x00000021ff037e24 */ /* 0x010fe2000f8e00ff */
[-C--:B------:R-:W-:Y:S01]  /*3780*/  IADD3 R182, P2, PT, R4, R181.reuse, RZ ;  /* 0x000000b504b67210 */ /* 0x080fe20007f5e0ff */
[----:B------:R-:W4:Y:S01]  /*3790*/  @P0 LDG.E.U8 R14, desc[UR36][R194.64] ;  /* 0x00000024c20e0981 */ /* 0x000f22000c1e1100 */
[----:B------:R-:W-:Y:S02]  /*37a0*/  IADD3 R196, P1, PT, R0, R181, RZ ;  /* 0x000000b500c47210 */ /* 0x000fe40007f3e0ff */
[-C--:B------:R-:W-:Y:S01]  /*37b0*/  LEA.HI.X.SX32 R183, R4, R125.reuse, 0x1, P2 ;  /* 0x0000007d04b77211 */ /* 0x080fe200010f0eff */
[----:B------:R-:W-:Y:S01]  /*37c0*/  IMAD R4, R3, 0x2, R4 ;  /* 0x0000000203047824 */ /* 0x000fe200078e0204 */
[----:B------:R-:W-:Y:S01]  /*37d0*/  LEA.HI.X.SX32 R197, R0, R125, 0x1, P1 ;  /* 0x0000007d00c57211 */ /* 0x000fe200008f0eff */
[----:B------:R-:W4:Y:S01]  /*37e0*/  @P0 LDG.E.U8 R18, desc[UR36][R186.64] ;  /* 0x00000024ba120981 */ /* 0x000f22000c1e1100 */
[----:B------:R-:W-:-:S02]  /*37f0*/  IADD3 R188, P1, PT, R2, R181, RZ ;  /* 0x000000b502bc7210 */ /* 0x000fc40007f3e0ff */
[----:B------:R-:W-:Y:S02]  /*3800*/  IADD3 R180, P2, PT, R4, R181, RZ ;  /* 0x000000b504b47210 */ /* 0x000fe40007f5e0ff */
[----:B------:R-:W-:Y:S02]  /*3810*/  PRMT R5, RZ, 0x7610, R5 ;  /* 0x00007610ff057816 */ /* 0x000fe40000000005 */
[----:B------:R-:W-:Y:S02]  /*3820*/  PRMT R9, RZ, 0x7610, R9 ;  /* 0x00007610ff097816 */ /* 0x000fe40000000009 */
[----:B------:R-:W-:Y:S02]  /*3830*/  PRMT R11, RZ, 0x7610, R11 ;  /* 0x00007610ff0b7816 */ /* 0x000fe4000000000b */
[----:B------:R-:W-:Y:S01]  /*3840*/  PRMT R15, RZ, 0x7610, R15 ;  /* 0x00007610ff0f7816 */ /* 0x000fe2000000000f */
[----:B------:R-:W4:Y:S01]  /*3850*/  @P0 LDG.E.U8 R5, desc[UR36][R208.64] ;  /* 0x00000024d0050981 */ /* 0x000f22000c1e1100 */
[----:B------:R-:W-:-:S02]  /*3860*/  PRMT R8, RZ, 0x7610, R8 ;  /* 0x00007610ff087816 */ /* 0x000fc40000000008 */
[----:B------:R-:W-:Y:S01]  /*3870*/  PRMT R12, RZ, 0x7610, R12 ;  /* 0x00007610ff0c7816 */ /* 0x000fe2000000000c */
[----:B------:R-:W4:Y:S01]  /*3880*/  @P0 LDG.E.U8 R9, desc[UR36][R200.64] ;  /* 0x00000024c8090981 */ /* 0x000f22000c1e1100 */
[----:B------:R-:W-:Y:S02]  /*3890*/  PRMT R16, RZ, 0x7610, R16 ;  /* 0x00007610ff107816 */ /* 0x000fe40000000010 */
[----:B------:R-:W-:Y:S01]  /*38a0*/  PRMT R20, RZ, 0x7610, R20 ;  /* 0x00007610ff147816 */ /* 0x000fe20000000014 */
[----:B------:R-:W4:Y:S01]  /*38b0*/  @P0 LDG.E.U8 R11, desc[UR36][R192.64] ;  /* 0x00000024c00b0981 */ /* 0x000f22000c1e1100 */
[----:B------:R-:W-:Y:S02]  /*38c0*/  PRMT R7, RZ, 0x7610, R7 ;  /* 0x00007610ff077816 */ /* 0x000fe40000000007 */
[----:B------:R-:W-:Y:S01]  /*38d0*/  PRMT R3, RZ, 0x7610, R3 ;  /* 0x00007610ff037816 */ /* 0x000fe20000000003 */
[----:B------:R-:W4:Y:S01]  /*38e0*/  @P0 LDG.E.U8 R15, desc[UR36][R184.64] ;  /* 0x00000024b80f0981 */ /* 0x000f22000c1e1100 */
[----:B------:R-:W-:-:S02]  /*38f0*/  PRMT R13, RZ, 0x7610, R13 ;  /* 0x00007610ff0d7816 */ /* 0x000fc4000000000d */
[----:B------:R-:W-:Y:S01]  /*3900*/  PRMT R17, RZ, 0x7610, R17 ;  /* 0x00007610ff117816 */ /* 0x000fe20000000011 */
[----:B------:R-:W4:Y:S01]  /*3910*/  @P0 LDG.E.U8 R8, desc[UR36][R206.64] ;  /* 0x00000024ce080981 */ /* 0x000f22000c1e1100 */
[-C--:B------:R-:W-:Y:S02]  /*3920*/  LEA.HI.X.SX32 R189, R2, R125.reuse, 0x1, P1 ;  /* 0x0000007d02bd7211 */ /* 0x080fe400008f0eff */
[----:B------:R-:W-:Y:S01]  /*3930*/  LEA.HI.X.SX32 R181, R4, R125, 0x1, P2 ;  /* 0x0000007d04b57211 */ /* 0x000fe200010f0eff */
[----:B------:R-:W4:Y:S04]  /*3940*/  @P0 LDG.E.U8 R12, desc[UR36][R198.64] ;  /* 0x00000024c60c0981 */ /* 0x000f28000c1e1100 */
[----:B------:R-:W4:Y:S04]  /*3950*/  @P0 LDG.E.U8 R16, desc[UR36][R190.64] ;  /* 0x00000024be100981 */ /* 0x000f28000c1e1100 */
[----:B------:R-:W4:Y:S04]  /*3960*/  @P0 LDG.E.U8 R20, desc[UR36][R182.64] ;  /* 0x00000024b6140981 */ /* 0x000f28000c1e1100 */
[----:B------:R-:W4:Y:S04]  /*3970*/  @P0 LDG.E.U8 R7, desc[UR36][R204.64] ;  /* 0x00000024cc070981 */ /* 0x000f28000c1e1100 */
[----:B------:R-:W4:Y:S04]  /*3980*/  @P0 LDG.E.U8 R3, desc[UR36][R196.64] ;  /* 0x00000024c4030981 */ /* 0x000f28000c1e1100 */
[----:B------:R-:W4:Y:S04]  /*3990*/  @P0 LDG.E.U8 R13, desc[UR36][R188.64] ;  /* 0x00000024bc0d0981 */ /* 0x000f28000c1e1100 */
[----:B------:R-:W4:Y:S01]  /*39a0*/  @P0 LDG.E.U8 R17, desc[UR36][R180.64] ;  /* 0x00000024b4110981 */ /* 0x000f22000c1e1100 */
[----:B------:R-:W-:Y:S01]  /*39b0*/  SGXT R133, R133, 0x1 ;  /* 0x000000018585781a */ /* 0x000fe20000000200 */
[----:B0-----:R-:W-:-:S04]  /*39c0*/  @!UP1 UIADD3 UR8, UPT, UPT, -UR4, 0x100000, URZ ;  /* 0x0010000004089890 */ /* 0x001fc8000fffe1ff */
[----:B------:R-:W-:Y:S02]  /*39d0*/  @!UP1 USHF.L.U32 UR9, UR8, 0xb, URZ ;  /* 0x0000000b08099899 */ /* 0x000fe400080006ff */
[----:B------:R-:W-:Y:S01]  /*39e0*/  @!UP1 USHF.L.U32 UR8, UR8, 0x1, URZ ;  /* 0x0000000108089899 */ /* 0x000fe200080006ff */
[----:B------:R-:W-:Y:S01]  /*39f0*/  LOP3.LUT R133, R133, 0x90, RZ, 0xc0, !PT ;  /* 0x0000009085857812 */ /* 0x000fe200078ec0ff */
[----:B------:R-:W-:Y:S01]  /*3a00*/  VOTEU.ALL UP2, P3 ;  /* 0x0000000000ff7886 */ /* 0x000fe20001840000 */
[----:B------:R-:W-:-:S04]  /*3a10*/  @!UP1 UIADD3 UR4, UPT, UPT, -UR4, 0x100000, URZ ;  /* 0x0010000004049890 */ /* 0x000fc8000fffe1ff */
[----:B------:R-:W-:Y:S02]  /*3a20*/  @!UP1 USHF.L.U32 UR5, UR4, 0xb, URZ ;  /* 0x0000000b04059899 */ /* 0x000fe400080006ff */
[----:B------:R-:W-:Y:S01]  /*3a30*/  @!UP1 USHF.L.U32 UR4, UR4, 0x1, URZ ;  /* 0x0000000104049899 */ /* 0x000fe200080006ff */
[----:B------:R-:W-:Y:S02]  /*3a40*/  LOP3.LUT R133, R133, 0x7f, R214, 0x78, !PT ;  /* 0x0000007f85857812 */ /* 0x000fe400078e78d6 */
[----:B------:R-:W-:Y:S02]  /*3a50*/  ISETP.EQ.U32.AND P1, PT, RZ, UR13, P0 ;  /* 0x0000000dff007c0c */ /* 0x000fe40008722070 */
[C---:B------:R-:W-:Y:S02]  /*3a60*/  LOP3.LUT R220, R133.reuse, 0x20, RZ, 0x3c, !PT ;  /* 0x0000002085dc7812 */ /* 0x040fe400078e3cff */
[C---:B------:R-:W-:Y:S01]  /*3a70*/  LOP3.LUT R219, R133.reuse, 0x40, RZ, 0x3c, !PT ;  /* 0x0000004085db7812 */ /* 0x040fe200078e3cff */
[----:B------:R0:W1:Y:S01]  /*3a80*/  @!UP2 SYNCS.EXCH.64 URZ, [UR28+0xd008], UR8 ;  /* 0x00d008081cffa5b2 */ /* 0x0000620008000100 */
[----:B------:R-:W-:Y:S01]  /*3a90*/  LOP3.LUT R218, R133, 0x60, RZ, 0x3c, !PT ;  /* 0x0000006085da7812 */ /* 0x000fe200078e3cff */
[----:B------:R-:W-:Y:S01]  /*3aa0*/  VOTEU.ALL UP2, P3 ;  /* 0x0000000000ff7886 */ /* 0x000fe20001840000 */
[----:B------:R-:W-:-:S02]  /*3ab0*/  UIADD3 UR6, UPT, UPT, UR6, UR25, URZ ;  /* 0x0000001906067290 */ /* 0x000fc4000fffe0ff */
[----:B------:R-:W-:Y:S02]  /*3ac0*/  UIADD3 UR7, UPT, UPT, UR28, 0xb000, URZ ;  /* 0x0000b0001c077890 */ /* 0x000fe4000fffe0ff */
[----:B------:R-:W-:Y:S01]  /*3ad0*/  ULEA UR24, UR24, UR6, 0x3 ;  /* 0x0000000618187291 */ /* 0x000fe2000f8e18ff */
[----:B------:R-:W-:Y:S01]  /*3ae0*/  LOP3.LUT R0, R214, 0x1f, RZ, 0xc0, !PT ;  /* 0x0000001fd6007812 */ /* 0x000fe200078ec0ff */
[----:B--2---:R0:W-:Y:S04]  /*3af0*/  STS.U8 [R133+UR28+0xa000], R6 ;  /* 0x00a0000685007988 */ /* 0x0041e8000800001c */
[----:B---3--:R0:W-:Y:S04]  /*3b00*/  STS.U8 [R133+UR28+0xa400], R10 ;  /* 0x00a4000a85007988 */ /* 0x0081e8000800001c */
[----:B----4-:R0:W-:Y:S04]  /*3b10*/  STS.U8 [R133+UR28+0xa800], R14 ;  /* 0x00a8000e85007988 */ /* 0x0101e8000800001c */
[----:B------:R0:W-:Y:S04]  /*3b20*/  STS.U8 [R133+UR28+0xac00], R18 ;  /* 0x00ac001285007988 */ /* 0x0001e8000800001c */
        /* <DEDUP_REMOVED lines=11> */
[----:B------:R0:W-:Y:S01]  /*3be0*/  STS.U8 [R218+UR28+0xaf00], R17 ;  /* 0x00af0011da007988 */ /* 0x0001e2000800001c */
[----:B-1----:R1:W-:Y:S06]  /*3bf0*/  MEMBAR.ALL.CTA ;  /* 0x0000000000007992 */ /* 0x0023ec0000008000 */
[----:B-1----:R-:W-:Y:S04]  /*3c00*/  FENCE.VIEW.ASYNC.S ;  /* 0x00000000000073c6 */ /* 0x002fe80000000000 */
[----:B------:R-:W1:Y:S02]  /*3c10*/  FENCE.VIEW.ASYNC.S ;  /* 0x00000000000073c6 */ /* 0x000e640000000000 */
[----:B-1----:R0:W1:Y:S02]  /*3c20*/  @!UP2 SYNCS.EXCH.64 URZ, [UR28+0xb000], UR4 ;  /* 0x00b000041cffa5b2 */ /* 0x0020640008000100 */
[----:B-1----:R-:W-:Y:S06]  /*3c30*/  BAR.SYNC.DEFER_BLOCKING 0x0 ;  /* 0x0000000000007b1d */ /* 0x002fec0000010000 */
[----:B0-----:R-:W-:Y:S05]  /*3c40*/  @!P1 BRA `(.L_x_6) ;  /* 0x0000000000d89947 */ /* 0x001fea0003800000 */
[----:B------:R-:W-:Y:S02]  /*3c50*/  USHF.R.U32.HI UR8, URZ, 0x4, UR28 ;  /* 0x00000004ff087899 */ /* 0x000fe4000801161c */
[----:B------:R-:W-:Y:S02]  /*3c60*/  UIADD3 UR5, UPT, UPT, UR28, 0xa000, URZ ;  /* 0x0000a0001c057890 */ /* 0x000fe4000fffe0ff */
[----:B------:R-:W-:Y:S02]  /*3c70*/  USGXT.U32 UR8, UR8, 0xe ;  /* 0x0000000e0808789a */ /* 0x000fe40008000000 */
[----:B------:R-:W-:Y:S02]  /*3c80*/  USHF.R.U32.HI UR5, URZ, 0x4, UR5 ;  /* 0x00000004ff057899 */ /* 0x000fe40008011605 */
[----:B------:R-:W-:Y:S02]  /*3c90*/  UIADD3 UR40, UP2, UPT, UR8, 0x100, URZ ;  /* 0x0000010008287890 */ /* 0x000fe4000ff5e0ff */
[----:B------:R-:W-:Y:S01]  /*3ca0*/  USGXT.U32 UR10, UR5, 0xe ;  /* 0x0000000e050a789a */ /* 0x000fe20008000000 */
[----:B------:R-:W-:Y:S01]  /*3cb0*/  UMOV UR4, URZ ;  /* 0x000000ff00047c82 */ /* 0x000fe20008000000 */
[----:B------:R-:W-:Y:S01]  /*3cc0*/  UMOV UR6, URZ ;  /* 0x000000ff00067c82 */ /* 0x000fe20008000000 */
[----:B------:R-:W-:-:S02]  /*3cd0*/  UIADD3.X UR41, UPT, UPT, UR4, 0x40004040, URZ, UP2, !UPT ;  /* 0x4000404004297890 */ /* 0x000fc400097fe4ff */
[----:B------:R-:W-:Y:S01]  /*3ce0*/  UIADD3 UR42, UP2, UPT, UR10, 0x2, URZ ;  /* 0x000000020a2a7890 */ /* 0x000fe2000ff5e0ff */
[----:B------:R-:W-:Y:S01]  /*3cf0*/  UMOV UR4, UR7 ;  /* 0x0000000700047c82 */ /* 0x000fe20008000000 */
[----:B------:R-:W-:Y:S02]  /*3d00*/  UMOV UR5, URZ ;  /* 0x000000ff00057c82 */ /* 0x000fe40008000000 */
[----:B------:R-:W-:Y:S01]  /*3d10*/  UIADD3.X UR43, UPT, UPT, UR6, 0x40004040, URZ, UP2, !UPT ;  /* 0x40004040062b7890 */ /* 0x000fe200097fe4ff */
[----:B------:R-:W-:Y:S01]  /*3d20*/  UMOV UR61, UR4 ;  /* 0x00000004003d7c82 */ /* 0x000fe20008000000 */
[----:B------:R-:W-:Y:S02]  /*3d30*/  UIADD3.64 UR4, UPT, UPT, UR40, 0x100, URZ ;  /* 0x0000010028047897 */ /* 0x000fe4000fffe0ff */
[----:B------:R-:W-:Y:S02]  /*3d40*/  UIADD3.64 UR52, UPT, UPT, UR42, 0x2, URZ ;  /* 0x000000022a347897 */ /* 0x000fe4000fffe0ff */
[----:B------:R-:W-:-:S02]  /*3d50*/  UIADD3.64 UR46, UPT, UPT, UR40, 0x200, URZ ;  /* 0x00000200282e7897 */ /* 0x000fc4000fffe0ff */
[----:B------:R-:W-:Y:S02]  /*3d60*/  UIADD3.64 UR54, UPT, UPT, UR42, 0x4, URZ ;  /* 0x000000042a367897 */ /* 0x000fe4000fffe0ff */
[----:B------:R-:W-:Y:S02]  /*3d70*/  UIADD3 UR60, UPT, UPT, UR27, 0x120, URZ ;  /* 0x000001201b3c7890 */ /* 0x000fe4000fffe0ff */
[----:B------:R-:W-:Y:S02]  /*3d80*/  UIADD3.64 UR48, UPT, UPT, UR40, 0x300, URZ ;  /* 0x0000030028307897 */ /* 0x000fe4000fffe0ff */
[----:B------:R-:W-:Y:S02]  /*3d90*/  UIADD3 UR62, UPT, UPT, UR27, 0x120, URZ ;  /* 0x000001201b3e7890 */ /* 0x000fe4000fffe0ff */
[----:B------:R-:W-:Y:S02]  /*3da0*/  UIADD3.64 UR50, UPT, UPT, UR40, 0x400, URZ ;  /* 0x0000040028327897 */ /* 0x000fe4000fffe0ff */
[----:B------:R-:W-:-:S02]  /*3db0*/  UIADD3 UR63, UPT, UPT, UR27, 0x120, URZ ;  /* 0x000001201b3f7890 */ /* 0x000fc4000fffe0ff */
[----:B------:R-:W-:Y:S01]  /*3dc0*/  UIADD3.64 UR56, UPT, UPT, UR40, 0x500, URZ ;  /* 0x0000050028387897 */ /* 0x000fe2000fffe0ff */
[----:B------:R-:W-:Y:S01]  /*3dd0*/  UMOV UR16, 0x0 ;  /* 0x0000000000107882 */ /* 0x000fe20000000000 */
[----:B------:R-:W-:Y:S01]  /*3de0*/  UMOV UR17, 0x8088010 ;  /* 0x0808801000117882 */ /* 0x000fe20000000000 */
[----:B------:R-:W-:Y:S01]  /*3df0*/  UIADD3 UR64, UPT, UPT, UR27, 0x120, URZ ;  /* 0x000001201b407890 */ /* 0x000fe2000fffe0ff */
[----:B------:R-:W-:Y:S01]  /*3e00*/  UMOV UR9, 0x40004040 ;  /* 0x4000404000097882 */ /* 0x000fe20000000000 */
[----:B------:R-:W-:Y:S01]  /*3e10*/  UIADD3.64 UR58, UPT, UPT, UR40, 0x600, URZ ;  /* 0x00000600283a7897 */ /* 0x000fe2000fffe0ff */
[----:B------:R-:W-:Y:S01]  /*3e20*/  UMOV UR11, 0x40004040 ;  /* 0x40004040000b7882 */ /* 0x000fe20000000000 */
[----:B------:R-:W-:Y:S01]  /*3e30*/  UMOV UR34, 0x0 ;  /* 0x0000000000227882 */ /* 0x000fe20000000000 */
[----:B------:R-:W-:Y:S01]  /*3e40*/  UMOV UR35, 0x8088010 ;  /* 0x0808801000237882 */ /* 0x000fe20000000000 */
[----:B------:R-:W-:Y:S01]  /*3e50*/  UMOV UR22, 0x0 ;  /* 0x0000000000167882 */ /* 0x000fe20000000000 */
[----:B------:R-:W-:Y:S01]  /*3e60*/  UMOV UR23, 0x8088010 ;  /* 0x0808801000177882 */ /* 0x000fe20000000000 */
[----:B------:R0:W-:Y:S01]  /*3e70*/  UTCQMMA gdesc[UR8], gdesc[UR10], tmem[UR25], tmem[UR16], idesc[UR17], !UPT ;  /* 0x00ff100a080075ea */ /* 0x0001e2000f800319 */
[----:B------:R-:W-:Y:S01]  /*3e80*/  UMOV UR20, 0x0 ;  /* 0x0000000000147882 */ /* 0x000fe20000000000 */
[----:B------:R-:W-:Y:S01]  /*3e90*/  UMOV UR21, 0x8088010 ;  /* 0x0808801000157882 */ /* 0x000fe20000000000 */
[----:B------:R0:W-:Y:S01]  /*3ea0*/  UTCQMMA gdesc[UR40], gdesc[UR42], tmem[UR25], tmem[UR34], idesc[UR35], UPT ;  /* 0x00ff222a280075ea */ /* 0x0001e2000b800319 */
        /* <DEDUP_REMOVED lines=8> */
[----:B------:R0:W-:Y:S01]  /*3f30*/  UTCQMMA gdesc[UR48], gdesc[UR10], tmem[UR60], tmem[UR18], idesc[UR19], !UPT ;  /* 0x00ff120a300075ea */ /* 0x0001e2000f80033c */
[----:B------:R-:W-:Y:S01]  /*3f40*/  UMOV UR44, 0x0 ;  /* 0x00000000002c7882 */ /* 0x000fe20000000000 */
[----:B------:R-:W-:Y:S01]  /*3f50*/  UMOV UR45, 0x8088010 ;  /* 0x08088010002d7882 */ /* 0x000fe20000000000 */
[----:B------:R0:W-:Y:S01]  /*3f60*/  UTCQMMA gdesc[UR50], gdesc[UR42], tmem[UR62], tmem[UR14], idesc[UR15], UPT ;  /* 0x00ff0e2a320075ea */ /* 0x0001e2000b80033e */
[----:B------:R0:W-:Y:S01]  /*3f70*/  UTCQMMA gdesc[UR56], gdesc[UR52], tmem[UR63], tmem[UR38], idesc[UR39], UPT ;  /* 0x00ff2634380075ea */ /* 0x0001e2000b80033f */
[----:B------:R0:W-:Y:S01]  /*3f80*/  UTCQMMA gdesc[UR58], gdesc[UR54], tmem[UR64], tmem[UR44], idesc[UR45], UPT ;  /* 0x00ff2c363a0075ea */ /* 0x0001e2000b800340 */
[----:B------:R0:W-:Y:S01]  /*3f90*/  UTCBAR [UR61], URZ ;  /* 0x000000ff3d0073e9 */ /* 0x0001e200080000ff */
[----:B------:R-:W-:Y:S01]  /*3fa0*/  NOP ;  /* 0x0000000000007918 */ /* 0x000fe20000000000 */
.L_x_6:
[----:B------:R-:W-:Y:S05]  /*3fb0*/  @!P0 BRA `(.L_x_7) ;  /* 0x0000000000088947 */ /* 0x000fea0003800000 */
[----:B------:R-:W1:Y:S02]  /*3fc0*/  SYNCS.PHASECHK.TRANS64.TRYWAIT P2, [UR28+0xb000], RZ ;  /* 0x00b000ffff0075a7 */ /* 0x000e64000804111c */
[----:B-1----:R-:W-:Y:S05]  /*3fd0*/  @!P2 BRA `(.L_x_8) ;  /* 0x000000a4003ca947 */ /* 0x002fea0003800000 */
.L_x_7:
[----:B------:R-:W-:Y:S01]  /*3fe0*/  BAR.SYNC.DEFER_BLOCKING 0x0 ;  /* 0x0000000000007b1d */ /* 0x000fe20000010000 */
[----:B------:R-:W-:Y:S01]  /*3ff0*/  UIMAD UR12, UR29, UR12, URZ ;  /* 0x0000000c1d0c72a4 */ /* 0x000fe2000f8e02ff */
[----:B------:R-:W-:Y:S01]  /*4000*/  SHF.R.U32.HI R2, RZ, 0x5, R214 ;  /* 0x00000005ff027819 */ /* 0x000fe200000116d6 */
[----:B------:R-:W-:Y:S01]  /*4010*/  IMAD R3, R0, UR31, RZ ;  /* 0x0000001f00037c24 */ /* 0x000fe2000f8e02ff */
[----:B------:R-:W-:Y:S01]  /*4020*/  LOP3.LUT P4, RZ, R214, 0xff, RZ, 0xc0, !PT ;  /* 0x000000ffd6ff7812 */ /* 0x000fe2000788c0ff */
[----:B0-----:R-:W-:Y:S01]  /*4030*/  USHF.R.S32.HI UR4, URZ, 0x1f, UR12 ;  /* 0x0000001fff047899 */ /* 0x001fe2000801140c */
[----:B------:R-:W-:Y:S01]  /*4040*/  SGXT.U32 R0, R2, 0x3 ;  /* 0x000000030200781a */ /* 0x000fe20000000000 */
[----:B------:R-:W0:Y:S01]  /*4050*/  LDCU UR5, c[0x0][0x3a8] ;  /* 0x00007500ff0577ac */ /* 0x000e220008000800 */
[----:B------:R-:W0:Y:S01]  /*4060*/  LDTM.x32 R4, tmem[UR24] ;  /* 0x00000018000479ee */ /* 0x000e2200082c0000 */
[----:B------:R-:W-:Y:S01]  /*4070*/  IADD3 R148, P2, P3, R3, UR12, R148 ;  /* 0x0000000c03947c10 */ /* 0x000fe2000fb5e094 */
[----:B------:R-:W1:Y:S01]  /*4080*/  LDC R53, c[0x0][0x3d8] ;  /* 0x0000f600ff357b82 */ /* 0x000e620000000800 */
[----:B------:R-:W-:Y:S01]  /*4090*/  SHF.R.S32.HI R2, RZ, 0x1f, R3 ;  /* 0x0000001fff027819 */ /* 0x000fe20000011403 */
[----:B------:R-:W-:-:S03]  /*40a0*/  IMAD R0, R0, UR32, RZ ;  /* 0x0000002000007c24 */ /* 0x000fc6000f8e02ff */
[----:B------:R-:W-:Y:S02]  /*40b0*/  IADD3.X R50, PT, PT, R2, UR4, R149, P2, P3 ;  /* 0x0000000402327c10 */ /* 0x000fe400097e6495 */
[C---:B------:R-:W-:Y:S01]  /*40c0*/  IADD3 R178, P2, PT, R0.reuse, R148, RZ ;  /* 0x0000009400b27210 */ /* 0x040fe20007f5e0ff */
[----:B------:R-:W2:Y:S01]  /*40d0*/  LDC R3, c[0x0][0x3d8] ;  /* 0x0000f600ff037b82 */ /* 0x000ea20000000800 */
[----:B------:R-:W-:Y:S02]  /*40e0*/  LEA R2, R37, R0, 0x3 ;  /* 0x0000000025027211 */ /* 0x000fe400078e18ff */
[----:B------:R-:W-:Y:S02]  /*40f0*/  LEA.HI.X.SX32 R179, R0, R50, 0x1, P2 ;  /* 0x0000003200b37211 */ /* 0x000fe400010f0eff */
[----:B------:R-:W-:-:S03]  /*4100*/  IADD3 R176, P2, PT, R2, R148, RZ ;  /* 0x0000009402b07210 */ /* 0x000fc60007f5e0ff */
[----:B------:R-:W3:Y:S01]  /*4110*/  LDC R52, c[0x0][0x3d8] ;  /* 0x0000f600ff347b82 */ /* 0x000ee20000000800 */
[----:B------:R-:W-:Y:S01]  /*4120*/  LEA.HI.X.SX32 R177, R2, R50, 0x1, P2 ;  /* 0x0000003202b17211 */ /* 0x000fe200010f0eff */
[----:B0-----:R-:W-:Y:S01]  /*4130*/  FMUL R40, R10, UR5 ;  /* 0x000000050a287c20 */ /* 0x001fe20008400000 */
[----:B------:R-:W-:-:S05]  /*4140*/  FMUL R42, R14, UR5 ;  /* 0x000000050e2a7c20 */ /* 0x000fca0008400000 */
[----:B------:R-:W0:Y:S01]  /*4150*/  LDC R51, c[0x0][0x3d8] ;  /* 0x0000f600ff337b82 */ /* 0x000e220000000800 */
[----:B------:R-:W-:Y:S01]  /*4160*/  FMUL R41, R12, UR5 ;  /* 0x000000050c297c20 */ /* 0x000fe20008400000 */
[----:B------:R-:W-:Y:S01]  /*4170*/  FMUL R37, R5, UR5 ;  /* 0x0000000505257c20 */ /* 0x000fe20008400000 */
[----:B------:R-:W-:Y:S01]  /*4180*/  FMUL R44, R18, UR5 ;  /* 0x00000005122c7c20 */ /* 0x000fe20008400000 */
[----:B------:R-:W-:Y:S01]  /*4190*/  UIADD3 UR4, UPT, UPT, UR13, 0x18, URZ ;  /* 0x000000180d047890 */ /* 0x000fe2000fffe0ff */
[----:B------:R-:W-:Y:S01]  /*41a0*/  FMUL R46, R22, UR5 ;  /* 0x00000005162e7c20 */ /* 0x000fe20008400000 */
[----:B------:R-:W-:Y:S01]  /*41b0*/  FMUL R48, R26, UR5 ;  /* 0x000000051a307c20 */ /* 0x000fe20008400000 */
[----:B------:R-:W-:Y:S01]  /*41c0*/  FMUL R49, R28, UR5 ;  /* 0x000000051c317c20 */ /* 0x000fe20008400000 */
[----:B------:R-:W4:Y:S01]  /*41d0*/  LDC R10, c[0x0][0x3d8] ;  /* 0x0000f600ff0a7b82 */ /* 0x000f220000000800 */
[----:B--2---:R-:W-:Y:S01]  /*41e0*/  IMAD R2, R3, 0x8, R2 ;  /* 0x0000000803027824 */ /* 0x004fe200078e0202 */
[----:B------:R-:W-:Y:S01]  /*41f0*/  PRMT R0, RZ, 0x7610, R0 ;  /* 0x00007610ff007816 */ /* 0x000fe20000000000 */
[----:B------:R-:W-:Y:S01]  /*4200*/  FMUL R36, R4, UR5 ;  /* 0x0000000504247c20 */ /* 0x000fe20008400000 */
[----:B------:R-:W-:Y:S01]  /*4210*/  FMUL R38, R6, UR5 ;  /* 0x0000000506267c20 */ /* 0x000fe20008400000 */
[----:B------:R-:W-:Y:S01]  /*4220*/  FMUL R39, R8, UR5 ;  /* 0x0000000508277c20 */ /* 0x000fe20008400000 */
[----:B------:R-:W-:Y:S01]  /*4230*/  FMUL R43, R16, UR5 ;  /* 0x00000005102b7c20 */ /* 0x000fe20008400000 */
[----:B------:R-:W-:Y:S01]  /*4240*/  FMUL R45, R20, UR5 ;  /* 0x00000005142d7c20 */ /* 0x000fe20008400000 */
[----:B------:R-:W2:Y:S01]  /*4250*/  LDC R14, c[0x0][0x3d8] ;  /* 0x0000f600ff0e7b82 */ /* 0x000ea20000000800 */
[----:B-1----:R-:W-:-:S02]  /*4260*/  IMAD R3, R53, 0x10, R2 ;  /* 0x0000001035037824 */ /* 0x002fc400078e0202 */
[----:B------:R-:W-:Y:S01]  /*4270*/  FMUL R47, R24, UR5 ;  /* 0x00000005182f7c20 */ /* 0x000fe20008400000 */
[----:B------:R-:W-:Y:S02]  /*4280*/  PRMT R140, RZ, 0x7610, R140 ;  /* 0x00007610ff8c7816 */ /* 0x000fe4000000008c */
[----:B------:R-:W-:Y:S01]  /*4290*/  PRMT R138, RZ, 0x7610, R138 ;  /* 0x00007610ff8a7816 */ /* 0x000fe2000000008a */
[----:B------:R-:W-:Y:S01]  /*42a0*/  UISETP.GT.AND UP2, UPT, UR30, -0x1, UPT ;  /* 0xffffffff1e00788c */ /* 0x000fe2000bf44270 */
[----:B------:R-:W-:Y:S01]  /*42b0*/  FMUL R7, R7, UR5 ;  /* 0x0000000507077c20 */ /* 0x000fe20008400000 */
[----:B------:R-:W1:Y:S01]  /*42c0*/  LDC R12, c[0x0][0x3d8] ;  /* 0x0000f600ff0c7b82 */ /* 0x000e620000000800 */
[----:B---3--:R-:W-:Y:S01]  /*42d0*/  IMAD R5, R52, 0x8, R3 ;  /* 0x0000000834057824 */ /* 0x008fe200078e0203 */
[-C--:B------:R-:W-:Y:S01]  /*42e0*/  IADD3 R174, P2, PT, R2, R148.reuse, RZ ;  /* 0x0000009402ae7210 */ /* 0x080fe20007f5e0ff */
[----:B------:R-:W-:Y:S01]  /*42f0*/  FMUL R9, R9, UR5 ;  /* 0x0000000509097c20 */ /* 0x000fe20008400000 */
[----:B------:R-:W-:Y:S01]  /*4300*/  ISETP.GT.AND P5, PT, R216, 0x2, PT ;  /* 0x00000002d800780c */ /* 0x000fe20003fa4270 */
[----:B------:R-:W-:Y:S01]  /*4310*/  FMUL R11, R11, UR5 ;  /* 0x000000050b0b7c20 */ /* 0x000fe20008400000 */
[----:B------:R-:W-:Y:S01]  /*4320*/  FMUL R13, R13, UR5 ;  /* 0x000000050d0d7c20 */ /* 0x000fe20008400000 */
[----:B------:R-:W-:Y:S01]  /*4330*/  FMUL R15, R15, UR5 ;  /* 0x000000050f0f7c20 */ /* 0x000fe20008400000 */
[----:B------:R-:W3:Y:S01]  /*4340*/  LDC R18, c[0x0][0x3d8] ;  /* 0x0000f600ff127b82 */ /* 0x000ee20000000800 */
[----:B------:R-:W-:Y:S01]  /*4350*/  IADD3 R168, P3, PT, R5, R148, RZ ;  /* 0x0000009405a87210 */ /* 0x000fe20007f7e0ff */
[----:B------:R-:W-:Y:S01]  /*4360*/  FMUL R17, R17, UR5 ;  /* 0x0000000511117c20 */ /* 0x000fe20008400000 */
[----:B------:R-:W-:Y:S01]  /*4370*/  LEA.HI.X.SX32 R175, R2, R50, 0x1, P2 ;  /* 0x0000003202af7211 */ /* 0x000fe200010f0eff */
[----:B0-----:R-:W-:-:S02]  /*4380*/  IMAD R2, R51, UR4, RZ ;  /* 0x0000000433027c24 */ /* 0x001fc4000f8e02ff */
[----:B------:R-:W-:Y:S01]  /*4390*/  FMUL R19, R19, UR5 ;  /* 0x0000000513137c20 */ /* 0x000fe20008400000 */
[----:B------:R-:W-:Y:S01]  /*43a0*/  FMUL R21, R21, UR5 ;  /* 0x0000000515157c20 */ /* 0x000fe20008400000 */
[----:B------:R-:W-:Y:S01]  /*43b0*/  FMUL R23, R23, UR5 ;  /* 0x0000000517177c20 */ /* 0x000fe20008400000 */
[----:B------:R-:W0:Y:S01]  /*43c0*/  LDC R22, c[0x0][0x3d8] ;  /* 0x0000f600ff167b82 */ /* 0x000e220000000800 */
[----:B------:R-:W-:Y:S01]  /*43d0*/  IADD3 R170, P2, PT, R3, R148, RZ ;  /* 0x0000009403aa7210 */ /* 0x000fe20007f5e0ff */
[----:B------:R-:W-:Y:S01]  /*43e0*/  FMUL R25, R25, UR5 ;  /* 0x0000000519197c20 */ /* 0x000fe20008400000 */
[-C--:B------:R-:W-:Y:S01]  /*43f0*/  LEA.HI.X.SX32 R169, R5, R50.reuse, 0x1, P3 ;  /* 0x0000003205a97211 */ /* 0x080fe200018f0eff */
[----:B----4-:R-:W-:Y:S01]  /*4400*/  IMAD R5, R10, 0x8, R5 ;  /* 0x000000080a057824 */ /* 0x010fe200078e0205 */
[----:B------:R-:W-:Y:S01]  /*4410*/  LEA.HI.X.SX32 R171, R3, R50, 0x1, P2 ;  /* 0x0000003203ab7211 */ /* 0x000fe200010f0eff */
[----:B------:R-:W-:Y:S01]  /*4420*/  FMUL R27, R27, UR5 ;  /* 0x000000051b1b7c20 */ /* 0x000fe20008400000 */
[----:B------:R-:W-:Y:S01]  /*4430*/  FMUL R29, R29, UR5 ;  /* 0x000000051d1d7c20 */ /* 0x000fe20008400000 */
[----:B------:R-:W4:Y:S01]  /*4440*/  LDC R51, c[0x0][0x3d8] ;  /* 0x0000f600ff337b82 */ /* 0x000f220000000800 */
[----:B------:R-:W-:Y:S01]  /*4450*/  UIADD3 UR4, UPT, UPT, UR13, 0x38, URZ ;  /* 0x000000380d047890 */ /* 0x000fe2000fffe0ff */
[----:B------:R-:W-:Y:S01]  /*4460*/  IADD3 R172, P2, PT, R2, R148, RZ ;  /* 0x0000009402ac7210 */ /* 0x000fe20007f5e0ff */
[----:B------:R-:W-:Y:S01]  /*4470*/  FMUL R30, R30, UR5 ;  /* 0x000000051e1e7c20 */ /* 0x000fe20008400000 */
[----:B--2---:R-:W-:Y:S01]  /*4480*/  LEA R3, R14, R5, 0x4 ;  /* 0x000000050e037211 */ /* 0x004fe200078e20ff */
[----:B------:R-:W-:Y:S01]  /*4490*/  FMUL R31, R31, UR5 ;  /* 0x000000051f1f7c20 */ /* 0x000fe20008400000 */
[----:B------:R-:W-:Y:S01]  /*44a0*/  FMUL R32, R32, UR5 ;  /* 0x0000000520207c20 */ /* 0x000fe20008400000 */
[----:B------:R-:W-:Y:S01]  /*44b0*/  FMUL R33, R33, UR5 ;  /* 0x0000000521217c20 */ /* 0x000fe20008400000 */
[----:B------:R-:W2:Y:S01]  /*44c0*/  LDC R26, c[0x0][0x3d8] ;  /* 0x0000f600ff1a7b82 */ /* 0x000ea20000000800 */
[----:B------:R-:W-:Y:S01]  /*44d0*/  LEA.HI.X.SX32 R173, R2, R50, 0x1, P2 ;  /* 0x0000003202ad7211 */ /* 0x000fe200010f0eff */
[----:B-1----:R-:W-:Y:S01]  /*44e0*/  IMAD R2, R12, UR4, RZ ;  /* 0x000000040c027c24 */ /* 0x002fe2000f8e02ff */
[-C--:B------:R-:W-:Y:S01]  /*44f0*/  IADD3 R166, P2, PT, R5, R148.reuse, RZ ;  /* 0x0000009405a67210 */ /* 0x080fe20007f5e0ff */
[----:B------:R-:W-:Y:S01]  /*4500*/  FMUL R34, R34, UR5 ;  /* 0x0000000522227c20 */ /* 0x000fe20008400000 */
[----:B------:R-:W-:Y:S01]  /*4510*/  IADD3 R162, P3, PT, R3, R148, RZ ;  /* 0x0000009403a27210 */ /* 0x000fe20007f7e0ff */
[----:B------:R-:W-:-:S02]  /*4520*/  FMUL R35, R35, UR5 ;  /* 0x0000000523237c20 */ /* 0x000fc40008400000 */
[----:B------:R-:W1:Y:S01]  /*4530*/  LDC R28, c[0x0][0x3d8] ;  /* 0x0000f600ff1c7b82 */ /* 0x000e620000000800 */
[-C--:B------:R-:W-:Y:S02]  /*4540*/  LEA.HI.X.SX32 R167, R5, R50.reuse, 0x1, P2 ;  /* 0x0000003205a77211 */ /* 0x080fe400010f0eff */
[----:B------:R-:W-:Y:S01]  /*4550*/  LEA.HI.X.SX32 R163, R3, R50, 0x1, P3 ;  /* 0x0000003203a37211 */ /* 0x000fe200018f0eff */
[----:B---3--:R-:W-:Y:S01]  /*4560*/  IMAD R3, R18, 0x8, R3 ;  /* 0x0000000812037824 */ /* 0x008fe200078e0203 */
[C---:B------:R-:W-:Y:S01]  /*4570*/  IADD3 R164, P2, PT, R2.reuse, R148, RZ ;  /* 0x0000009402a47210 */ /* 0x040fe20007f5e0ff */
[----:B------:R-:W3:Y:S03]  /*4580*/  @!P4 SYNCS.CCTL.IV [UR28+0xb000] ;  /* 0x00b00000ff00c9b1 */ /* 0x000ee6000800001c */
[----:B------:R-:W-:Y:S01]  /*4590*/  LEA.HI.X.SX32 R165, R2, R50, 0x1, P2 ;  /* 0x0000003202a57211 */ /* 0x000fe200010f0eff */
[----:B0-----:R-:W-:Y:S01]  /*45a0*/  IMAD R2, R22, 0x8, R3 ;  /* 0x0000000816027824 */ /* 0x001fe200078e0203 */
[----:B------:R-:W-:-:S02]  /*45b0*/  IADD3 R160, P2, PT, R3, R148, RZ ;  /* 0x0000009403a07210 */ /* 0x000fc40007f5e0ff */
[----:B------:R-:W-:Y:S02]  /*45c0*/  PRMT R4, RZ, 0x7610, R4 ;  /* 0x00007610ff047816 */ /* 0x000fe40000000004 */
[----:B------:R-:W-:Y:S01]  /*45d0*/  PRMT R8, RZ, 0x7610, R8 ;  /* 0x00007610ff087816 */ /* 0x000fe20000000008 */
[----:B------:R-:W0:Y:S08]  /*45e0*/  LDC R5, c[0x0][0x3d8] ;  /* 0x0000f600ff057b82 */ /* 0x000e300000000800 */
[----:B------:R-:W5:Y:S01]  /*45f0*/  LDC R52, c[0x0][0x3d8] ;  /* 0x0000f600ff347b82 */ /* 0x000f620000000800 */
[----:B------:R-:W-:Y:S01]  /*4600*/  LEA.HI.X.SX32 R161, R3, R50, 0x1, P2 ;  /* 0x0000003203a17211 */ /* 0x000fe200010f0eff */
[----:B------:R-:W-:Y:S01]  /*4610*/  UIADD3 UR4, UPT, UPT, UR13, 0x58, URZ ;  /* 0x000000580d047890 */ /* 0x000fe2000fffe0ff */
[C---:B------:R-:W-:Y:S01]  /*4620*/  IADD3 R158, P2, PT, R2.reuse, R148, RZ ;  /* 0x00000094029e7210 */ /* 0x040fe20007f5e0ff */
[----:B----4-:R-:W-:Y:S01]  /*4630*/  IMAD R3, R51, 0x10, R2 ;  /* 0x0000001033037824 */ /* 0x010fe200078e0202 */
[----:B------:R-:W-:Y:S01]  /*4640*/  NOP ;  /* 0x0000000000007918 */ /* 0x000fe20000000000 */
[----:B------:R-:W3:Y:S01]  /*4650*/  @P0 LDG.E.U8 R0, desc[UR36][R176.64] ;  /* 0x00000024b0000981 */ /* 0x000ee2000c1e1100 */
[----:B------:R-:W-:Y:S01]  /*4660*/  LEA.HI.X.SX32 R159, R2, R50, 0x1, P2 ;  /* 0x00000032029f7211 */ /* 0x000fe200010f0eff */
[----:B--2---:R-:W-:Y:S01]  /*4670*/  IMAD R2, R26, UR4, RZ ;  /* 0x000000041a027c24 */ /* 0x004fe2000f8e02ff */
[C---:B------:R-:W-:Y:S01]  /*4680*/  IADD3 R154, P3, PT, R3.reuse, R148, RZ ;  /* 0x00000094039a7210 */ /* 0x040fe20007f7e0ff */
[----:B------:R-:W-:Y:S01]  /*4690*/  UIADD3 UR4, UPT, UPT, UR13, 0x78, URZ ;  /* 0x000000780d047890 */ /* 0x000fe2000fffe0ff */
[----:B------:R-:W2:Y:S02]  /*46a0*/  @P0 LDG.E.U8 R4, desc[UR36][R170.64] ;  /* 0x00000024aa040981 */ /* 0x000ea4000c1e1100 */
[----:B------:R-:W-:Y:S01]  /*46b0*/  LEA.HI.X.SX32 R155, R3, R50, 0x1, P3 ;  /* 0x00000032039b7211 */ /* 0x000fe200018f0eff */
[----:B-1----:R-:W-:Y:S01]  /*46c0*/  IMAD R3, R28, 0x8, R3 ;  /* 0x000000081c037824 */ /* 0x002fe200078e0203 */
[C---:B------:R-:W-:Y:S01]  /*46d0*/  IADD3 R156, P2, PT, R2.reuse, R148, RZ ;  /* 0x00000094029c7210 */ /* 0x040fe20007f5e0ff */
[----:B0-----:R-:W-:Y:S01]  /*46e0*/  IMAD R5, R5, UR4, RZ ;  /* 0x0000000405057c24 */ /* 0x001fe2000f8e02ff */
[----:B------:R-:W-:Y:S01]  /*46f0*/  PRMT R6, RZ, 0x7610, R6 ;  /* 0x00007610ff067816 */ /* 0x000fe20000000006 */
[----:B------:R-:W4:Y:S01]  /*4700*/  @P0 LDG.E.U8 R8, desc[UR36][R178.64] ;  /* 0x00000024b2080981 */ /* 0x000f22000c1e1100 */
[----:B------:R-:W-:-:S02]  /*4710*/  LEA.HI.X.SX32 R157, R2, R50, 0x1, P2 ;  /* 0x00000032029d7211 */ /* 0x000fc400010f0eff */
[----:B------:R-:W-:Y:S02]  /*4720*/  PRMT R20, RZ, 0x7610, R20 ;  /* 0x00007610ff147816 */ /* 0x000fe40000000014 */
[----:B------:R-:W-:Y:S01]  /*4730*/  PRMT R16, RZ, 0x7610, R16 ;  /* 0x00007610ff107816 */ /* 0x000fe20000000010 */
[----:B------:R-:W2:Y:S01]  /*4740*/  @P0 LDG.E.U8 R6, desc[UR36][R174.64] ;  /* 0x00000024ae060981 */ /* 0x000ea2000c1e1100 */
[----:B-----5:R-:W-:Y:S02]  /*4750*/  LEA R2, R52, R3, 0x3 ;  /* 0x0000000334027211 */ /* 0x020fe400078e18ff */
[-C--:B------:R-:W-:Y:S01]  /*4760*/  IADD3 R152, P2, PT, R3, R148.reuse, RZ ;  /* 0x0000009403987210 */ /* 0x080fe20007f5e0ff */
[----:B------:R-:W5:Y:S01]  /*4770*/  @P0 LDG.E.U8 R20, desc[UR36][R172.64] ;  /* 0x00000024ac140981 */ /* 0x000f62000c1e1100 */
[-C--:B------:R-:W-:Y:S02]  /*4780*/  IADD3 R150, P3, PT, R2, R148.reuse, RZ ;  /* 0x0000009402967210 */ /* 0x080fe40007f7e0ff */
[----:B------:R-:W-:Y:S01]  /*4790*/  IADD3 R148, P4, PT, R5, R148, RZ ;  /* 0x0000009405947210 */ /* 0x000fe20007f9e0ff */
[----:B------:R-:W2:Y:S01]  /*47a0*/  @P0 LDG.E.U8 R16, desc[UR36][R168.64] ;  /* 0x00000024a8100981 */ /* 0x000ea2000c1e1100 */
[----:B------:R-:W-:-:S02]  /*47b0*/  PRMT R10, RZ, 0x7610, R10 ;  /* 0x00007610ff0a7816 */ /* 0x000fc4000000000a */
[----:B------:R-:W-:Y:S02]  /*47c0*/  PRMT R12, RZ, 0x7610, R12 ;  /* 0x00007610ff0c7816 */ /* 0x000fe4000000000c */
[----:B------:R-:W-:Y:S02]  /*47d0*/  PRMT R14, RZ, 0x7610, R14 ;  /* 0x00007610ff0e7816 */ /* 0x000fe4000000000e */
[----:B------:R-:W-:Y:S01]  /*47e0*/  PRMT R18, RZ, 0x7610, R18 ;  /* 0x00007610ff127816 */ /* 0x000fe20000000012 */
[----:B------:R-:W2:Y:S01]  /*47f0*/  @P0 LDG.E.U8 R10, desc[UR36][R166.64] ;  /* 0x00000024a60a0981 */ /* 0x000ea2000c1e1100 */
[----:B------:R-:W-:Y:S02]  /*4800*/  PRMT R24, RZ, 0x7610, R24 ;  /* 0x00007610ff187816 */ /* 0x000fe40000000018 */
[----:B------:R-:W-:Y:S01]  /*4810*/  PRMT R22, RZ, 0x7610, R22 ;  /* 0x00007610ff167816 */ /* 0x000fe20000000016 */
[----:B------:R-:W2:Y:S01]  /*4820*/  @P0 LDG.E.U8 R12, desc[UR36][R162.64] ;  /* 0x00000024a20c0981 */ /* 0x000ea2000c1e1100 */
[----:B------:R-:W-:-:S02]  /*4830*/  PRMT R28, RZ, 0x7610, R28 ;  /* 0x00007610ff1c7816 */ /* 0x000fc4000000001c */
[----:B------:R-:W-:Y:S01]  /*4840*/  PRMT R26, RZ, 0x7610, R26 ;  /* 0x00007610ff1a7816 */ /* 0x000fe2000000001a */
[----:B------:R-:W2:Y:S01]  /*4850*/  @P0 LDG.E.U8 R14, desc[UR36][R164.64] ;  /* 0x00000024a40e0981 */ /* 0x000ea2000c1e1100 */
[-C--:B------:R-:W-:Y:S02]  /*4860*/  LEA.HI.X.SX32 R153, R3, R50.reuse, 0x1, P2 ;  /* 0x0000003203997211 */ /* 0x080fe400010f0eff */
[-C--:B------:R-:W-:Y:S01]  /*4870*/  LEA.HI.X.SX32 R151, R2, R50.reuse, 0x1, P3 ;  /* 0x0000003202977211 */ /* 0x080fe200018f0eff */
[----:B------:R-:W2:Y:S01]  /*4880*/  @P0 LDG.E.U8 R18, desc[UR36][R160.64] ;  /* 0x00000024a0120981 */ /* 0x000ea2000c1e1100 */
[----:B------:R-:W-:-:S03]  /*4890*/  LEA.HI.X.SX32 R149, R5, R50, 0x1, P4 ;  /* 0x0000003205957211 */ /* 0x000fc600020f0eff */
[----:B------:R-:W2:Y:S04]  /*48a0*/  @P0 LDG.E.U8 R24, desc[UR36][R158.64] ;  /* 0x000000249e180981 */ /* 0x000ea8000c1e1100 */
[----:B------:R-:W2:Y:S04]  /*48b0*/  @P0 LDG.E.U8 R22, desc[UR36][R154.64] ;  /* 0x000000249a160981 */ /* 0x000ea8000c1e1100 */
[----:B------:R-:W2:Y:S04]  /*48c0*/  @P0 LDG.E.U8 R28, desc[UR36][R156.64] ;  /* 0x000000249c1c0981 */ /* 0x000ea8000c1e1100 */
[----:B------:R-:W2:Y:S04]  /*48d0*/  @P0 LDG.E.U8 R26, desc[UR36][R152.64] ;  /* 0x00000024981a0981 */ /* 0x000ea8000c1e1100 */
[----:B------:R-:W2:Y:S04]  /*48e0*/  @P0 LDG.E.U8 R140, desc[UR36][R150.64] ;  /* 0x00000024968c0981 */ /* 0x000ea8000c1e1100 */
[----:B------:R-:W2:Y:S01]  /*48f0*/  @P0 LDG.E.U8 R138, desc[UR36][R148.64] ;  /* 0x00000024948a0981 */ /* 0x000ea2000c1e1100 */
[----:B------:R-:W-:-:S04]  /*4900*/  ISETP.GT.AND P3, PT, R216, 0x1, PT ;  /* 0x00000001d800780c */ /* 0x000fc80003f64270 */
[----:B------:R-:W-:Y:S02]  /*4910*/  FSEL R38, R38, -INF , P3 ;  /* 0xff80000026267808 */ /* 0x000fe40001800000 */
[C---:B------:R-:W-:Y:S02]  /*4920*/  ISETP.GT.AND P3, PT, R216.reuse, 0x5, PT ;  /* 0x00000005d800780c */ /* 0x040fe40003f64270 */
[----:B------:R-:W-:Y:S02]  /*4930*/  ISETP.GT.AND P2, PT, R216, RZ, PT ;  /* 0x000000ffd800720c */ /* 0x000fe40003f44270 */
[----:B------:R-:W-:Y:S02]  /*4940*/  FSEL R40, R40, -INF , P3 ;  /* 0xff80000028287808 */ /* 0x000fe40001800000 */
[----:B------:R-:W-:Y:S02]  /*4950*/  PLOP3.LUT P3, PT, PT, PT, UP2, 0x80, 0x8 ;  /* 0x000000000008781c */ /* 0x000fe40003f6f028 */
[----:B------:R-:W-:-:S02]  /*4960*/  ISETP.GT.AND P4, PT, R216, 0x3, PT ;  /* 0x00000003d800780c */ /* 0x000fc40003f84270 */
[----:B------:R-:W-:Y:S02]  /*4970*/  FSEL R37, R37, -INF , P2 ;  /* 0xff80000025257808 */ /* 0x000fe40001000000 */
[----:B------:R-:W-:Y:S02]  /*4980*/  FSEL R3, R36, -INF , P3 ;  /* 0xff80000024037808 */ /* 0x000fe40001800000 */
[----:B------:R-:W-:Y:S02]  /*4990*/  ISETP.GT.AND P2, PT, R216, 0x4, PT ;  /* 0x00000004d800780c */ /* 0x000fe40003f44270 */
[----:B------:R-:W-:Y:S02]  /*49a0*/  FSEL R7, R7, -INF , P5 ;  /* 0xff80000007077808 */ /* 0x000fe40002800000 */
[----:B------:R-:W-:Y:S02]  /*49b0*/  FSEL R39, R39, -INF , P4 ;  /* 0xff80000027277808 */ /* 0x000fe40002000000 */
[----:B------:R-:W-:-:S02]  /*49c0*/  FMNMX3 R2, R3, R37, R38, !PT ;  /* 0x0000002503027276 */ /* 0x000fc40007800026 */
[C---:B------:R-:W-:Y:S02]  /*49d0*/  ISETP.GT.AND P5, PT, R216.reuse, 0x6, PT ;  /* 0x00000006d800780c */ /* 0x040fe40003fa4270 */
[----:B------:R-:W-:Y:S02]  /*49e0*/  ISETP.GT.AND P4, PT, R216, 0x7, PT ;  /* 0x00000007d800780c */ /* 0x000fe40003f84270 */
[----:B------:R-:W-:Y:S02]  /*49f0*/  FSEL R9, R9, -INF , P2 ;  /* 0xff80000009097808 */ /* 0x000fe40001000000 */
[----:B------:R-:W-:Y:S02]  /*4a00*/  FMNMX3 R2, R2, R7, R39, !PT ;  /* 0x0000000702027276 */ /* 0x000fe40007800027 */
[----:B------:R-:W-:Y:S02]  /*4a10*/  FSEL R11, R11, -INF , P5 ;  /* 0xff8000000b0b7808 */ /* 0x000fe40002800000 */
[----:B------:R-:W-:-:S02]  /*4a20*/  ISETP.GT.AND P2, PT, R216, 0x8, PT ;  /* 0x00000008d800780c */ /* 0x000fc40003f44270 */
[----:B------:R-:W-:Y:S02]  /*4a30*/  ISETP.GT.AND P5, PT, R216, 0x9, PT ;  /* 0x00000009d800780c */ /* 0x000fe40003fa4270 */
[----:B------:R-:W-:Y:S02]  /*4a40*/  FSEL R41, R41, -INF , P4 ;  /* 0xff80000029297808 */ /* 0x000fe40002000000 */
[----:B------:R-:W-:Y:S02]  /*4a50*/  FMNMX3 R2, R2, R9, R40, !PT ;  /* 0x0000000902027276 */ /* 0x000fe40007800028 */
[C---:B------:R-:W-:Y:S02]  /*4a60*/  ISETP.GT.AND P4, PT, R216.reuse, 0xa, PT ;  /* 0x0000000ad800780c */ /* 0x040fe40003f84270 */
[----:B------:R-:W-:Y:S02]  /*4a70*/  FSEL R13, R13, -INF , P2 ;  /* 0xff8000000d0d7808 */ /* 0x000fe40001000000 */
[----:B------:R-:W-:-:S02]  /*4a80*/  ISETP.GT.AND P3, PT, R216, 0xb, PT ;  /* 0x0000000bd800780c */ /* 0x000fc40003f64270 */
[----:B------:R-:W-:Y:S02]  /*4a90*/  FSEL R42, R42, -INF , P5 ;  /* 0xff8000002a2a7808 */ /* 0x000fe40002800000 */
[----:B------:R-:W-:Y:S02]  /*4aa0*/  FMNMX3 R2, R2, R11, R41, !PT ;  /* 0x0000000b02027276 */ /* 0x000fe40007800029 */
[C---:B------:R-:W-:Y:S02]  /*4ab0*/  ISETP.GT.AND P2, PT, R216.reuse, 0xc, PT ;  /* 0x0000000cd800780c */ /* 0x040fe40003f44270 */
[----:B------:R-:W-:Y:S02]  /*4ac0*/  ISETP.GT.AND P5, PT, R216, 0xd, PT ;  /* 0x0000000dd800780c */ /* 0x000fe40003fa4270 */
[----:B------:R-:W-:Y:S02]  /*4ad0*/  FSEL R15, R15, -INF , P4 ;  /* 0xff8000000f0f7808 */ /* 0x000fe40002000000 */
[----:B------:R-:W-:-:S02]  /*4ae0*/  FSEL R43, R43, -INF , P3 ;  /* 0xff8000002b2b7808 */ /* 0x000fc40001800000 */
[----:B------:R-:W-:Y:S02]  /*4af0*/  FMNMX3 R2, R2, R13, R42, !PT ;  /* 0x0000000d02027276 */ /* 0x000fe4000780002a */
[C---:B------:R-:W-:Y:S02]  /*4b00*/  ISETP.GT.AND P4, PT, R216.reuse, 0xe, PT ;  /* 0x0000000ed800780c */ /* 0x040fe40003f84270 */
[----:B------:R-:W-:Y:S02]  /*4b10*/  ISETP.GT.AND P3, PT, R216, 0xf, PT ;  /* 0x0000000fd800780c */ /* 0x000fe40003f64270 */
[----:B------:R-:W-:Y:S02]  /*4b20*/  FSEL R17, R17, -INF , P2 ;  /* 0xff80000011117808 */ /* 0x000fe40001000000 */
[----:B------:R-:W-:Y:S02]  /*4b30*/  FSEL R44, R44, -INF , P5 ;  /* 0xff8000002c2c7808 */ /* 0x000fe40002800000 */
[----:B------:R-:W-:-:S02]  /*4b40*/  FMNMX3 R2, R2, R15, R43, !PT ;  /* 0x0000000f02027276 */ /* 0x000fc4000780002b */
[C---:B------:R-:W-:Y:S02]  /*4b50*/  ISETP.GT.AND P2, PT, R216.reuse, 0x10, PT ;  /* 0x00000010d800780c */ /* 0x040fe40003f44270 */
[----:B------:R-:W-:Y:S02]  /*4b60*/  ISETP.GT.AND P5, PT, R216, 0x11, PT ;  /* 0x00000011d800780c */ /* 0x000fe40003fa4270 */
[----:B------:R-:W-:Y:S02]  /*4b70*/  FSEL R19, R19, -INF , P4 ;  /* 0xff80000013137808 */ /* 0x000fe40002000000 */
[----:B------:R-:W-:Y:S02]  /*4b80*/  FSEL R45, R45, -INF , P3 ;  /* 0xff8000002d2d7808 */ /* 0x000fe40001800000 */
[----:B------:R-:W-:Y:S02]  /*4b90*/  FMNMX3 R2, R2, R17, R44, !PT ;  /* 0x0000001102027276 */ /* 0x000fe4000780002c */
[----:B------:R-:W-:-:S02]  /*4ba0*/  ISETP.GT.AND P4, PT, R216, 0x12, PT ;  /* 0x00000012d800780c */ /* 0x000fc40003f84270 */
[----:B------:R-:W-:Y:S02]  /*4bb0*/  ISETP.GT.AND P3, PT, R216, 0x13, PT ;  /* 0x00000013d800780c */ /* 0x000fe40003f64270 */
[----:B------:R-:W-:Y:S02]  /*4bc0*/  FSEL R21, R21, -INF , P2 ;  /* 0xff80000015157808 */ /* 0x000fe40001000000 */
[----:B------:R-:W-:Y:S02]  /*4bd0*/  FSEL R46, R46, -INF , P5 ;  /* 0xff8000002e2e7808 */ /* 0x000fe40002800000 */
[----:B------:R-:W-:Y:S02]  /*4be0*/  FMNMX3 R2, R2, R19, R45, !PT ;  /* 0x0000001302027276 */ /* 0x000fe4000780002d */
[C---:B------:R-:W-:Y:S02]  /*4bf0*/  ISETP.GT.AND P2, PT, R216.reuse, 0x14, PT ;  /* 0x00000014d800780c */ /* 0x040fe40003f44270 */
[----:B------:R-:W-:-:S02]  /*4c00*/  ISETP.GT.AND P5, PT, R216, 0x15, PT ;  /* 0x00000015d800780c */ /* 0x000fc40003fa4270 */
[----:B------:R-:W-:Y:S02]  /*4c10*/  FSEL R23, R23, -INF , P4 ;  /* 0xff80000017177808 */ /* 0x000fe40002000000 */
[----:B------:R-:W-:Y:S02]  /*4c20*/  FSEL R47, R47, -INF , P3 ;  /* 0xff8000002f2f7808 */ /* 0x000fe40001800000 */
[----:B------:R-:W-:Y:S02]  /*4c30*/  FMNMX3 R2, R2, R21, R46, !PT ;  /* 0x0000001502027276 */ /* 0x000fe4000780002e */
[C---:B------:R-:W-:Y:S02]  /*4c40*/  ISETP.GT.AND P4, PT, R216.reuse, 0x16, PT ;  /* 0x00000016d800780c */ /* 0x040fe40003f84270 */
[----:B------:R-:W-:Y:S02]  /*4c50*/  ISETP.GT.AND P3, PT, R216, 0x17, PT ;  /* 0x00000017d800780c */ /* 0x000fe40003f64270 */
[----:B------:R-:W-:-:S02]  /*4c60*/  FSEL R25, R25, -INF , P2 ;  /* 0xff80000019197808 */ /* 0x000fc40001000000 */
        /* <DEDUP_REMOVED lines=18> */
[----:B------:R-:W-:Y:S02]  /*4d90*/  FSEL R33, R33, -INF , P2 ;  /* 0xff80000021217808 */ /* 0x000fe40001000000 */
[----:B------:R-:W-:Y:S02]  /*4da0*/  FSEL R34, R34, -INF , P5 ;  /* 0xff80000022227808 */ /* 0x000fe40002800000 */
[----:B------:R-:W-:Y:S02]  /*4db0*/  FMNMX3 R2, R2, R31, R32, !PT ;  /* 0x0000001f02027276 */ /* 0x000fe40007800020 */
[----:B------:R-:W-:Y:S02]  /*4dc0*/  FSEL R35, R35, -INF , P3 ;  /* 0xff80000023237808 */ /* 0x000fe40001800000 */
[----:B------:R-:W-:-:S04]  /*4dd0*/  FMNMX3 R2, R2, R33, R34, !PT ;  /* 0x0000002102027276 */ /* 0x000fc80007800022 */
[----:B------:R-:W-:-:S05]  /*4de0*/  FMNMX3 R2, R2, -INF , R35, !PT ;  /* 0xff80000002027876 */ /* 0x000fca0007800023 */
[--C-:B------:R-:W-:Y:S01]  /*4df0*/  FADD R37, R37, -R2.reuse ;  /* 0x8000000225257221 */ /* 0x100fe20000000000 */
[--C-:B------:R-:W-:Y:S01]  /*4e00*/  FADD R3, R3, -R2.reuse ;  /* 0x8000000203037221 */ /* 0x100fe20000000000 */
[--C-:B------:R-:W-:Y:S02]  /*4e10*/  FADD R38, R38, -R2.reuse ;  /* 0x8000000226267221 */ /* 0x100fe40000000000 */
[----:B------:R-:W-:Y:S01]  /*4e20*/  FMUL R37, R37, 1.4426950216293334961 ;  /* 0x3fb8aa3b25257820 */ /* 0x000fe20000400000 */
[----:B------:R-:W-:Y:S01]  /*4e30*/  FMUL R3, R3, 1.4426950216293334961 ;  /* 0x3fb8aa3b03037820 */ /* 0x000fe20000400000 */
[----:B------:R-:W-:Y:S01]  /*4e40*/  FMUL R38, R38, 1.4426950216293334961 ;  /* 0x3fb8aa3b26267820 */ /* 0x000fe20000400000 */
[--C-:B------:R-:W-:Y:S02]  /*4e50*/  FADD R7, R7, -R2.reuse ;  /* 0x8000000207077221 */ /* 0x100fe40000000000 */
[----:B------:R-:W-:Y:S01]  /*4e60*/  MUFU.EX2 R144, R3 ;  /* 0x0000000300907308 */ /* 0x000fe20000000800 */
[----:B------:R-:W-:Y:S01]  /*4e70*/  FADD R39, R39, -R2 ;  /* 0x8000000227277221 */ /* 0x000fe20000000000 */
[----:B------:R-:W-:-:S06]  /*4e80*/  FMUL R7, R7, 1.4426950216293334961 ;  /* 0x3fb8aa3b07077820 */ /* 0x000fcc0000400000 */
[----:B------:R-:W0:Y:S01]  /*4e90*/  MUFU.EX2 R37, R37 ;  /* 0x0000002500257308 */ /* 0x000e220000000800 */
[----:B------:R-:W-:Y:S01]  /*4ea0*/  FMUL R39, R39, 1.4426950216293334961 ;  /* 0x3fb8aa3b27277820 */ /* 0x000fe20000400000 */
[----:B------:R-:W-:-:S06]  /*4eb0*/  FADD R9, R9, -R2 ;  /* 0x8000000209097221 */ /* 0x000fcc0000000000 */
[----:B------:R-:W1:Y:S01]  /*4ec0*/  MUFU.EX2 R38, R38 ;  /* 0x0000002600267308 */ /* 0x000e620000000800 */
[----:B------:R-:W-:Y:S01]  /*4ed0*/  FADD R40, R40, -R2 ;  /* 0x8000000228287221 */ /* 0x000fe20000000000 */
[----:B------:R-:W-:-:S06]  /*4ee0*/  FMUL R9, R9, 1.4426950216293334961 ;  /* 0x3fb8aa3b09097820 */ /* 0x000fcc0000400000 */
[----:B------:R-:W3:Y:S01]  /*4ef0*/  MUFU.EX2 R7, R7 ;  /* 0x0000000700077308 */ /* 0x000ee20000000800 */
[----:B------:R-:W-:Y:S01]  /*4f00*/  FMUL R40, R40, 1.4426950216293334961 ;  /* 0x3fb8aa3b28287820 */ /* 0x000fe20000400000 */
[----:B------:R-:W-:Y:S01]  /*4f10*/  FADD R11, R11, -R2 ;  /* 0x800000020b0b7221 */ /* 0x000fe20000000000 */
[----:B0-----:R-:W-:-:S05]  /*4f20*/  FADD R3, R144, R37 ;  /* 0x0000002590037221 */ /* 0x001fca0000000000 */
[----:B------:R-:W0:Y:S01]  /*4f30*/  MUFU.EX2 R39, R39 ;  /* 0x0000002700277308 */ /* 0x000e220000000800 */
[----:B------:R-:W-:Y:S01]  /*4f40*/  FMUL R11, R11, 1.4426950216293334961 ;  /* 0x3fb8aa3b0b0b7820 */ /* 0x000fe20000400000 */
[----:B------:R-:W-:Y:S01]  /*4f50*/  FADD R41, R41, -R2 ;  /* 0x8000000229297221 */ /* 0x000fe20000000000 */
[----:B-1----:R-:W-:-:S05]  /*4f60*/  FADD R54, R38, R3 ;  /* 0x0000000326367221 */ /* 0x002fca0000000000 */
[----:B------:R-:W1:Y:S01]  /*4f70*/  MUFU.EX2 R36, R9 ;  /* 0x0000000900247308 */ /* 0x000e620000000800 */
[----:B------:R-:W-:Y:S01]  /*4f80*/  FMUL R41, R41, 1.4426950216293334961 ;  /* 0x3fb8aa3b29297820 */ /* 0x000fe20000400000 */
[----:B------:R-:W-:Y:S01]  /*4f90*/  FADD R13, R13, -R2 ;  /* 0x800000020d0d7221 */ /* 0x000fe20000000000 */
[----:B---3--:R-:W-:-:S05]  /*4fa0*/  FADD R54, R7, R54 ;  /* 0x0000003607367221 */ /* 0x008fca0000000000 */
[----:B------:R-:W3:Y:S01]  /*4fb0*/  MUFU.EX2 R40, R40 ;  /* 0x0000002800287308 */ /* 0x000ee20000000800 */
[----:B------:R-:W-:Y:S01]  /*4fc0*/  FADD R42, R42, -R2 ;  /* 0x800000022a2a7221 */ /* 0x000fe20000000000 */
[----:B------:R-:W-:Y:S01]  /*4fd0*/  FMUL R13, R13, 1.4426950216293334961 ;  /* 0x3fb8aa3b0d0d7820 */ /* 0x000fe20000400000 */
        /* <DEDUP_REMOVED lines=10> */
[----:B------:R-:W-:Y:S01]  /*5080*/  FMUL R43, R43, 1.4426950216293334961 ;  /* 0x3fb8aa3b2b2b7820 */ /* 0x000fe20000400000 */
[----:B------:R-:W-:Y:S01]  /*5090*/  FADD R17, R17, -R2 ;  /* 0x8000000211117221 */ /* 0x000fe20000000000 */
[----:B0-----:R-:W-:-:S05]  /*50a0*/  FADD R56, R11, R54 ;  /* 0x000000360b387221 */ /* 0x001fca0000000000 */
[----:B------:R-:W0:Y:S01]  /*50b0*/  MUFU.EX2 R42, R42 ;  /* 0x0000002a002a7308 */ /* 0x000e220000000800 */
[----:B------:R-:W-:Y:S01]  /*50c0*/  FADD R44, R44, -R2 ;  /* 0x800000022c2c7221 */ /* 0x000fe20000000000 */
[----:B------:R-:W-:Y:S01]  /*50d0*/  FMUL R17, R17, 1.4426950216293334961 ;  /* 0x3fb8aa3b11117820 */ /* 0x000fe20000400000 */
        /* <DEDUP_REMOVED lines=14> */
[----:B------:R-:W-:Y:S01]  /*51c0*/  FADD R46, R46, -R2 ;  /* 0x800000022e2e7221 */ /* 0x000fe20000000000 */
[----:B------:R-:W-:Y:S01]  /*51d0*/  FMUL R21, R21, 1.4426950216293334961 ;  /* 0x3fb8aa3b15157820 */ /* 0x000fe20000400000 */
        /* <DEDUP_REMOVED lines=19> */
[----:B-1----:R-:W-:-:S06]  /*5310*/  FADD R3, R52, R3 ;  /* 0x0000000334037221 */ /* 0x002fcc0000000000 */
[----:B------:R-:W1:Y:S01]  /*5320*/  MUFU.EX2 R47, R47 ;  /* 0x0000002f002f7308 */ /* 0x000e620000000800 */
[----:B------:R-:W-:Y:S01]  /*5330*/  FADD R27, R27, -R2 ;  /* 0x800000021b1b7221 */ /* 0x000fe20000000000 */
[----:B---3--:R-:W-:-:S06]  /*5340*/  FADD R58, R46, R3 ;  /* 0x000000032e3a7221 */ /* 0x008fcc0000000000 */
[----:B------:R-:W3:Y:S01]  /*5350*/  MUFU.EX2 R54, R25 ;  /* 0x0000001900367308 */ /* 0x000ee20000000800 */
[----:B------:R-:W-:Y:S01]  /*5360*/  FMUL R27, R27, 1.4426950216293334961 ;  /* 0x3fb8aa3b1b1b7820 */ /* 0x000fe20000400000 */
[----:B------:R-:W-:Y:S01]  /*5370*/  FADD R49, R49, -R2 ;  /* 0x8000000231317221 */ /* 0x000fe20000000000 */
[----:B0-----:R-:W-:-:S05]  /*5380*/  FADD R58, R23, R58 ;  /* 0x0000003a173a7221 */ /* 0x001fca0000000000 */
[----:B------:R-:W0:Y:S01]  /*5390*/  MUFU.EX2 R48, R48 ;  /* 0x0000003000307308 */ /* 0x000e220000000800 */
[----:B------:R-:W-:Y:S01]  /*53a0*/  FMUL R49, R49, 1.4426950216293334961 ;  /* 0x3fb8aa3b31317820 */ /* 0x000fe20000400000 */
[----:B-1----:R-:W-:Y:S01]  /*53b0*/  FADD R3, R47, R58 ;  /* 0x0000003a2f037221 */ /* 0x002fe20000000000 */
[--C-:B------:R-:W-:Y:S01]  /*53c0*/  FADD R29, R29, -R2.reuse ;  /* 0x800000021d1d7221 */ /* 0x100fe20000000000 */
[--C-:B------:R-:W-:Y:S01]  /*53d0*/  FADD R30, R30, -R2.reuse ;  /* 0x800000021e1e7221 */ /* 0x100fe20000000000 */
[----:B------:R-:W-:-:S03]  /*53e0*/  FADD R31, R31, -R2 ;  /* 0x800000021f1f7221 */ /* 0x000fc60000000000 */
[----:B------:R-:W1:Y:S01]  /*53f0*/  MUFU.EX2 R27, R27 ;  /* 0x0000001b001b7308 */ /* 0x000e620000000800 */
[----:B---3--:R-:W-:Y:S01]  /*5400*/  FADD R3, R54, R3 ;  /* 0x0000000336037221 */ /* 0x008fe20000000000 */
[--C-:B------:R-:W-:Y:S01]  /*5410*/  FADD R35, R35, -R2.reuse ;  /* 0x8000000223237221 */ /* 0x100fe20000000000 */
[----:B------:R-:W-:Y:S01]  /*5420*/  FMUL R29, R29, 1.4426950216293334961 ;  /* 0x3fb8aa3b1d1d7820 */ /* 0x000fe20000400000 */
[----:B------:R-:W-:Y:S01]  /*5430*/  F2FP.SATFINITE.E4M3.F32.PACK_AB_MERGE_C R7, R7, R38, RZ ;  /* 0x000000260707723e */ /* 0x000fe200048070ff */
[--C-:B------:R-:W-:Y:S01]  /*5440*/  FADD R34, R34, -R2.reuse ;  /* 0x8000000222227221 */ /* 0x100fe20000000000 */
[----:B------:R-:W-:Y:S02]  /*5450*/  FMUL R30, R30, 1.4426950216293334961 ;  /* 0x3fb8aa3b1e1e7820 */ /* 0x000fe40000400000 */
[----:B------:R-:W3:Y:S01]  /*5460*/  MUFU.EX2 R49, R49 ;  /* 0x0000003100317308 */ /* 0x000ee20000000800 */
[----:B0-----:R-:W-:Y:S01]  /*5470*/  FADD R38, R48, R3 ;  /* 0x0000000330267221 */ /* 0x001fe20000000000 */
[----:B------:R-:W-:Y:S01]  /*5480*/  FMUL R31, R31, 1.4426950216293334961 ;  /* 0x3fb8aa3b1f1f7820 */ /* 0x000fe20000400000 */
[----:B------:R-:W-:Y:S01]  /*5490*/  FMUL R3, R35, 1.4426950216293334961 ;  /* 0x3fb8aa3b23037820 */ /* 0x000fe20000400000 */
[--C-:B------:R-:W-:Y:S01]  /*54a0*/  FADD R32, R32, -R2.reuse ;  /* 0x8000000220207221 */ /* 0x100fe20000000000 */
[----:B------:R-:W-:Y:S01]  /*54b0*/  FMUL R34, R34, 1.4426950216293334961 ;  /* 0x3fb8aa3b22227820 */ /* 0x000fe20000400000 */
[----:B------:R-:W-:-:S02]  /*54c0*/  FADD R33, R33, -R2 ;  /* 0x8000000221217221 */ /* 0x000fc40000000000 */
[----:B------:R-:W0:Y:S01]  /*54d0*/  MUFU.EX2 R56, R29 ;  /* 0x0000001d00387308 */ /* 0x000e220000000800 */
[----:B------:R-:W-:Y:S01]  /*54e0*/  SHF.R.S32.HI R5, RZ, 0x2, R214 ;  /* 0x00000002ff057819 */ /* 0x000fe200000114d6 */
[----:B------:R-:W-:Y:S01]  /*54f0*/  FMUL R32, R32, 1.4426950216293334961 ;  /* 0x3fb8aa3b20207820 */ /* 0x000fe20000400000 */
[----:B------:R-:W-:-:S05]  /*5500*/  FMUL R33, R33, 1.4426950216293334961 ;  /* 0x3fb8aa3b21217820 */ /* 0x000fca0000400000 */
[----:B------:R-:W0:Y:S01]  /*5510*/  MUFU.EX2 R30, R30 ;  /* 0x0000001e001e7308 */ /* 0x000e220000000800 */
[----:B------:R-:W-:Y:S01]  /*5520*/  SGXT R5, R5, 0x1 ;  /* 0x000000010505781a */ /* 0x000fe20000000200 */
[----:B-1----:R-:W-:-:S06]  /*5530*/  FADD R38, R27, R38 ;  /* 0x000000261b267221 */ /* 0x002fcc0000000000 */
[----:B------:R-:W1:Y:S01]  /*5540*/  MUFU.EX2 R31, R31 ;  /* 0x0000001f001f7308 */ /* 0x000e620000000800 */
[----:B------:R-:W-:-:S07]  /*5550*/  LOP3.LUT R60, R5, 0x90, RZ, 0xc0, !PT ;  /* 0x00000090053c7812 */ /* 0x000fce00078ec0ff */
[----:B------:R-:W-:Y:S01]  /*5560*/  MUFU.EX2 R132, R34 ;  /* 0x0000002200847308 */ /* 0x000fe20000000800 */
[----:B------:R0:W-:Y:S07]  /*5570*/  STS.U8 [R133+UR28+0xa100], R0 ;  /* 0x00a1000085007988 */ /* 0x0001ee000800001c */
[----:B------:R-:W1:Y:S01]  /*5580*/  MUFU.EX2 R3, R3 ;  /* 0x0000000300037308 */ /* 0x000e620000000800 */
[----:B---3--:R-:W-:Y:S01]  /*5590*/  FADD R5, R49, R38 ;  /* 0x0000002631057221 */ /* 0x008fe20000000000 */
[----:B0-----:R-:W-:-:S06]  /*55a0*/  FADD R0, -R2, -INF ;  /* 0xff80000002007421 */ /* 0x001fcc0000000100 */
[----:B------:R-:W-:Y:S08]  /*55b0*/  MUFU.EX2 R135, R32 ;  /* 0x0000002000877308 */ /* 0x000ff00000000800 */
[----:B------:R-:W0:Y:S01]  /*55c0*/  MUFU.EX2 R134, R33 ;  /* 0x0000002100867308 */ /* 0x000e220000000800 */
[----:B------:R-:W-:Y:S02]  /*55d0*/  IMAD.SHL.U32 R217, R214, 0x20, RZ ;  /* 0x00000020d6d97824 */ /* 0x000fe400078e00ff */
[----:B------:R-:W-:Y:S01]  /*55e0*/  FADD R5, R56, R5 ;  /* 0x0000000538057221 */ /* 0x000fe20000000000 */
[----:B------:R-:W-:Y:S01]  /*55f0*/  FMUL R0, R0, 1.4426950216293334961 ;  /* 0x3fb8aa3b00007820 */ /* 0x000fe20000400000 */
[----:B------:R-:W-:Y:S01]  /*5600*/  F2FP.SATFINITE.E4M3.F32.PACK_AB_MERGE_C R145, R11, R40, RZ ;  /* 0x000000280b91723e */ /* 0x000fe200048070ff */
[----:B--2---:R2:W-:Y:S01]  /*5610*/  STS.U8 [R133+UR28+0xa400], R4 ;  /* 0x00a4000485007988 */ /* 0x0045e2000800001c */
[----:B------:R-:W-:Y:S01]  /*5620*/  F2FP.SATFINITE.E4M3.F32.PACK_AB_MERGE_C R15, R15, R42, RZ ;  /* 0x0000002a0f0f723e */ /* 0x000fe200048070ff */
[----:B------:R-:W-:Y:S01]  /*5630*/  FADD R136, R30, R5 ;  /* 0x000000051e887221 */ /* 0x000fe20000000000 */
[----:B------:R-:W-:Y:S01]  /*5640*/  F2FP.SATFINITE.E4M3.F32.PACK_AB_MERGE_C R147, R19, R44, RZ ;  /* 0x0000002c1393723e */ /* 0x000fe200048070ff */
[----:B------:R-:W3:Y:S01]  /*5650*/  MUFU.EX2 R0, R0 ;  /* 0x0000000000007308 */ /* 0x000ee20000000800 */
[----:B------:R-:W-:-:S02]  /*5660*/  LOP3.LUT R217, R60, 0x1f60, R217, 0xf8, !PT ;  /* 0x00001f603cd97812 */ /* 0x000fc400078ef8d9 */
[----:B------:R-:W-:Y:S02]  /*5670*/  F2FP.SATFINITE.E4M3.F32.PACK_AB_MERGE_C R23, R23, R46, RZ ;  /* 0x0000002e1717723e */ /* 0x000fe400048070ff */
[----:B------:R-:W-:Y:S02]  /*5680*/  F2FP.SATFINITE.E4M3.F32.PACK_AB_MERGE_C R48, R27, R48, RZ ;  /* 0x000000301b30723e */ /* 0x000fe400048070ff */
[----:B-1----:R-:W-:Y:S02]  /*5690*/  F2FP.SATFINITE.E4M3.F32.PACK_AB_MERGE_C R30, R31, R30, RZ ;  /* 0x0000001e1f1e723e */ /* 0x002fe400048070ff */
[----:B--2---:R-:W-:Y:S02]  /*56a0*/  F2FP.SATFINITE.E4M3.F32.PACK_AB_MERGE_C R4, R3, R132, RZ ;  /* 0x000000840304723e */ /* 0x004fe400048070ff */
[----:B------:R-:W-:Y:S02]  /*56b0*/  F2FP.SATFINITE.E4M3.F32.PACK_AB_MERGE_C R145, R36, R39, R145 ;  /* 0x000000272491723e */ /* 0x000fe40004807091 */
[----:B------:R-:W-:-:S02]  /*56c0*/  F2FP.SATFINITE.E4M3.F32.PACK_AB_MERGE_C R144, R37, R144, R7 ;  /* 0x000000902590723e */ /* 0x000fc40004807007 */
[----:B------:R-:W-:Y:S02]  /*56d0*/  F2FP.SATFINITE.E4M3.F32.PACK_AB_MERGE_C R146, R146, R41, R15 ;  /* 0x000000299292723e */ /* 0x000fe4000480700f */
[----:B------:R-:W-:Y:S02]  /*56e0*/  F2FP.SATFINITE.E4M3.F32.PACK_AB_MERGE_C R147, R50, R43, R147 ;  /* 0x0000002b3293723e */ /* 0x000fe40004807093 */
[----:B------:R-:W-:Y:S02]  /*56f0*/  F2FP.SATFINITE.E4M3.F32.PACK_AB_MERGE_C R225, R54, R47, R48 ;  /* 0x0000002f36e1723e */ /* 0x000fe40004807030 */
[----:B------:R-:W-:Y:S02]  /*5700*/  F2FP.SATFINITE.E4M3.F32.PACK_AB_MERGE_C R224, R52, R45, R23 ;  /* 0x0000002d34e0723e */ /* 0x000fe40004807017 */
[----:B------:R-:W-:Y:S02]  /*5710*/  F2FP.SATFINITE.E4M3.F32.PACK_AB_MERGE_C R226, R56, R49, R30 ;  /* 0x0000003138e2723e */ /* 0x000fe4000480701e */
[----:B------:R-:W-:-:S02]  /*5720*/  LOP3.LUT R221, R217, 0x10, RZ, 0x3c, !PT ;  /* 0x00000010d9dd7812 */ /* 0x000fc400078e3cff */
[----:B0-----:R-:W-:Y:S01]  /*5730*/  F2FP.SATFINITE.E4M3.F32.PACK_AB_MERGE_C R227, R134, R135, R4 ;  /* 0x0000008786e3723e */ /* 0x001fe20004807004 */
[----:B----4-:R-:W-:Y:S01]  /*5740*/  STS.U8 [R133+UR28+0xa000], R8 ;  /* 0x00a0000885007988 */ /* 0x010fe2000800001c */
[----:B------:R-:W-:-:S03]  /*5750*/  FADD R136, R31, R136 ;  /* 0x000000881f887221 */ /* 0x000fc60000000000 */
[----:B------:R-:W-:Y:S04]  /*5760*/  STS.U8 [R133+UR28+0xa200], R6 ;  /* 0x00a2000685007988 */ /* 0x000fe8000800001c */
[----:B-----5:R-:W-:Y:S04]  /*5770*/  STS.U8 [R133+UR28+0xa300], R20 ;  /* 0x00a3001485007988 */ /* 0x020fe8000800001c */
        /* <DEDUP_REMOVED lines=10> */
[----:B------:R1:W-:Y:S04]  /*5820*/  STS.U8 [R133+UR28+0xaf00], R138 ;  /* 0x00af008a85007988 */ /* 0x0003e8000800001c */
[----:B------:R1:W-:Y:S04]  /*5830*/  STS.128 [R217+UR28+0x8000], R144 ;  /* 0x00800090d9007988 */ /* 0x0003e80008000c1c */
[----:B------:R1:W-:Y:S01]  /*5840*/  STS.128 [R221+UR28+0x8000], R224 ;  /* 0x008000e0dd007988 */ /* 0x0003e20008000c1c */
[----:B0-----:R-:W0:Y:S01]  /*5850*/  LDTM.x128 R4, tmem[UR26] ;  /* 0x0000001a000479ee */ /* 0x001e2200083c0000 */
[----:B------:R-:W-:Y:S01]  /*5860*/  NOP ;  /* 0x0000000000007918 */ /* 0x000fe20000000000 */
[----:B---3--:R-:W-:Y:S05]  /*5870*/  @!P0 BRA `(.L_x_9) ;  /* 0x0000000800048947 */ /* 0x008fea0003800000 */
[C---:B0-----:R-:W-:Y:S01]  /*5880*/  FMUL R4, R0.reuse, R4 ;  /* 0x0000000400047220 */ /* 0x041fe20000400000 */
[C---:B------:R-:W-:Y:S01]  /*5890*/  FMUL R5, R0.reuse, R5 ;  /* 0x0000000500057220 */ /* 0x040fe20000400000 */
        /* <DEDUP_REMOVED lines=125> */
[----:B------:R-:W-:-:S04]  /*6070*/  FMUL R131, R0, R131 ;  /* 0x0000008300837220 */ /* 0x000fc80000400000 */
[----:B------:R2:W-:Y:S03]  /*6080*/  STTM.x128 tmem[UR26], R4 ;  /* 0x00000004000079ed */ /* 0x0005e600083c001a */
.L_x_9:
[----:B0-----:R-:W0:Y:S02]  /*6090*/  FENCE.VIEW.ASYNC.T ;  /* 0x00000000000073c6 */ /* 0x001e240000000200 */
[----:B0-----:R-:W-:Y:S01]  /*60a0*/  BAR.SYNC.DEFER_BLOCKING 0x0 ;  /* 0x0000000000007b1d */ /* 0x001fe20000010000 */
[----:B------:R-:W-:Y:S01]  /*60b0*/  FADD R135, R135, R136 ;  /* 0x0000008887877221 */ /* 0x000fe20000000000 */
[----:B------:R-:W-:-:S03]  /*60c0*/  UIADD3 UR34, UPT, UPT, UR28, 0xd000, URZ ;  /* 0x0000d0001c227890 */ /* 0x000fc6000fffe0ff */
[----:B------:R-:W-:Y:S01]  /*60d0*/  FADD R135, R134, R135 ;  /* 0x0000008786877221 */ /* 0x000fe20000000000 */
[----:B------:R-:W-:-:S03]  /*60e0*/  UMOV UR17, 0xc0004010 ;  /* 0xc000401000117882 */ /* 0x000fc60000000000 */
[----:B------:R-:W-:Y:S01]  /*60f0*/  FADD R132, R132, R135 ;  /* 0x0000008784847221 */ /* 0x000fe20000000000 */
[----:B------:R-:W-:-:S03]  /*6100*/  FSEL R135, R2, -INF , P0 ;  /* 0xff80000002877808 */ /* 0x000fc60000000000 */
[----:B------:R-:W-:-:S04]  /*6110*/  FADD R3, R3, R132 ;  /* 0x0000008403037221 */ /* 0x000fc80000000000 */
[----:B------:R-:W-:-:S05]  /*6120*/  FADD R3, R0, R3 ;  /* 0x0000000300037221 */ /* 0x000fca0000000000 */
[----:B------:R-:W-:Y:S01]  /*6130*/  FSEL R213, R3, 1, P0 ;  /* 0x3f80000003d57808 */ /* 0x000fe20000000000 */
[----:B------:R0:W-:Y:S06]  /*6140*/  MEMBAR.ALL.CTA ;  /* 0x0000000000007992 */ /* 0x0001ec0000008000 */
[----:B0-----:R-:W0:Y:S02]  /*6150*/  FENCE.VIEW.ASYNC.S ;  /* 0x00000000000073c6 */ /* 0x001e240000000000 */
[----:B0-----:R-:W-:Y:S06]  /*6160*/  BAR.SYNC.DEFER_BLOCKING 0x0 ;  /* 0x0000000000007b1d */ /* 0x001fec0000010000 */
[----:B------:R-:W-:Y:S05]  /*6170*/  @!P1 BRA `(.L_x_10) ;  /* 0x0000000000789947 */ /* 0x000fea0003800000 */
[----:B------:R-:W-:Y:S01]  /*6180*/  UIADD3 UR4, UPT, UPT, UR28, 0x8000, URZ ;  /* 0x000080001c047890 */ /* 0x000fe2000fffe0ff */
[----:B------:R-:W-:Y:S01]  /*6190*/  BSSY.RECONVERGENT B0, `(.L_x_11) ;  /* 0x000001b000007945 */ /* 0x000fe20003800200 */
[----:B------:R-:W-:Y:S02]  /*61a0*/  UIADD3 UR5, UPT, UPT, UR28, 0xa000, URZ ;  /* 0x0000a0001c057890 */ /* 0x000fe4000fffe0ff */
[----:B------:R-:W-:Y:S02]  /*61b0*/  USHF.R.U32.HI UR4, URZ, 0x4, UR4 ;  /* 0x00000004ff047899 */ /* 0x000fe40008011604 */
[----:B------:R-:W-:Y:S02]  /*61c0*/  USHF.R.U32.HI UR5, URZ, 0x4, UR5 ;  /* 0x00000004ff057899 */ /* 0x000fe40008011605 */
[----:B------:R-:W-:Y:S02]  /*61d0*/  USGXT.U32 UR16, UR4, 0xe ;  /* 0x0000000e0410789a */ /* 0x000fe40008000000 */
[----:B------:R-:W-:-:S02]  /*61e0*/  USGXT.U32 UR4, UR5, 0xe ;  /* 0x0000000e0504789a */ /* 0x000fc40008000000 */
[----:B------:R-:W-:Y:S01]  /*61f0*/  UIADD3 UR14, UP2, UPT, UR16, 0x100, URZ ;  /* 0x00000100100e7890 */ /* 0x000fe2000ff5e0ff */
[----:B------:R-:W-:Y:S01]  /*6200*/  ELECT P0, URZ, PT ;  /* 0x0000000000ff782f */ /* 0x000fe20003800000 */
[----:B------:R-:W-:Y:S02]  /*6210*/  UIADD3 UR6, UPT, UPT, UR27, 0x80, URZ ;  /* 0x000000801b067890 */ /* 0x000fe4000fffe0ff */
[----:B------:R-:W-:Y:S01]  /*6220*/  UIADD3.X UR15, UPT, UPT, URZ, -0x3fffbff0, URZ, UP2, !UPT ;  /* 0xc0004010ff0f7890 */ /* 0x000fe200097fe4ff */
[----:B------:R-:W-:Y:S01]  /*6230*/  UMOV UR10, 0x0 ;  /* 0x00000000000a7882 */ /* 0x000fe20000000000 */
[----:B------:R-:W-:Y:S01]  /*6240*/  UMOV UR11, 0x8200010 ;  /* 0x08200010000b7882 */ /* 0x000fe20000000000 */
[----:B------:R-:W-:Y:S01]  /*6250*/  UMOV UR5, 0xc0004010 ;  /* 0xc000401000057882 */ /* 0x000fe20000000000 */
[----:B------:R-:W-:Y:S01]  /*6260*/  UMOV UR8, UR16 ;  /* 0x0000001000087c82 */ /* 0x000fe20008000000 */
[----:B------:R-:W-:Y:S01]  /*6270*/  UMOV UR9, UR17 ;  /* 0x0000001100097c82 */ /* 0x000fe20008000000 */
[----:B------:R-:W-:Y:S01]  /*6280*/  UMOV UR18, 0x0 ;  /* 0x0000000000127882 */ /* 0x000fe20000000000 */
[----:B------:R0:W-:Y:S01]  /*6290*/  UTCQMMA gdesc[UR8], gdesc[UR4], tmem[UR27], tmem[UR10], idesc[UR11], UPT ;  /* 0x00ff0a04080075ea */ /* 0x0001e2000b80031b */
[----:B------:R-:W-:Y:S01]  /*62a0*/  UMOV UR19, 0x8200010 ;  /* 0x0820001000137882 */ /* 0x000fe20000000000 */
[----:B0-----:R-:W-:Y:S01]  /*62b0*/  UMOV UR8, UR14 ;  /* 0x0000000e00087c82 */ /* 0x001fe20008000000 */
[----:B------:R-:W-:-:S02]  /*62c0*/  UMOV UR9, UR15 ;  /* 0x0000000f00097c82 */ /* 0x000fc40008000000 */
[----:B------:R0:W-:Y:S01]  /*62d0*/  UTCQMMA gdesc[UR8], gdesc[UR4], tmem[UR6], tmem[UR18], idesc[UR19], UPT ;  /* 0x00ff1204080075ea */ /* 0x0001e2000b800306 */
[----:B------:R-:W-:Y:S05]  /*62e0*/  @!P0 BRA `(.L_x_12) ;  /* 0x0000000000148947 */ /* 0x000fea0003800000 */
[----:B0-----:R-:W-:Y:S01]  /*62f0*/  UMOV UR4, UR34 ;  /* 0x0000002200047c82 */ /* 0x001fe20008000000 */
[----:B------:R-:W-:Y:S02]  /*6300*/  UMOV UR5, URZ ;  /* 0x000000ff00057c82 */ /* 0x000fe40008000000 */
[----:B------:R-:W-:Y:S02]  /*6310*/  UMOV UR4, UR4 ;  /* 0x0000000400047c82 */ /* 0x000fe40008000000 */
[----:B------:R3:W-:Y:S01]  /*6320*/  UTCBAR [UR4], URZ ;  /* 0x000000ff040073e9 */ /* 0x0007e200080000ff */
[----:B------:R-:W-:Y:S02]  /*6330*/  NOP ;  /* 0x0000000000007918 */ /* 0x000fe40000000000 */
.L_x_12:
[----:B0--3--:R-:W-:Y:S05]  /*6340*/  BSYNC.RECONVERGENT B0 ;  /* 0x0000000000007941 */ /* 0x009fea0003800200 */
.L_x_11:
[----:B------:R-:W-:Y:S05]  /*6350*/  BRA `(.L_x_13) ;  /* 0x00000000001c7947 */ /* 0x000fea0003800000 */
.L_x_10:
[----:B------:R-:W-:-:S09]  /*6360*/  UISETP.GE.AND UP2, UPT, UR30, URZ, UPT ;  /* 0x000000ff1e00728c */ /* 0x000fd2000bf46270 */
[----:B------:R-:W-:Y:S05]  /*6370*/  BRA.U !UP2, `(.L_x_14) ;  /* 0x000000310ae87547 */ /* 0x000fea000b800000 */
[----:B------:R-:W-:-:S04]  /*6380*/  UIADD3 UR4, UPT, UPT, UR28, 0x8000, URZ ;  /* 0x000080001c047890 */ /* 0x000fc8000fffe0ff */
[----:B------:R-:W-:-:S04]  /*6390*/  USHF.R.U32.HI UR4, URZ, 0x4, UR4 ;  /* 0x00000004ff047899 */ /* 0x000fc80008011604 */
[----:B------:R-:W-:-:S04]  /*63a0*/  USGXT.U32 UR16, UR4, 0xe ;  /* 0x0000000e0410789a */ /* 0x000fc80008000000 */
[----:B------:R-:W-:-:S04]  /*63b0*/  UIADD3 UR14, UP2, UPT, UR16, 0x100, URZ ;  /* 0x00000100100e7890 */ /* 0x000fc8000ff5e0ff */
[----:B------:R-:W-:-:S12]  /*63c0*/  UIADD3.X UR15, UPT, UPT, URZ, -0x3fffbff0, URZ, UP2, !UPT ;  /* 0xc0004010ff0f7890 */ /* 0x000fd800097fe4ff */
.L_x_13:
[----:B------:R-:W-:Y:S01]  /*63d0*/  USHF.R.U32.HI UR6, URZ, 0x4, UR7 ;  /* 0x00000004ff067899 */ /* 0x000fe20008011607 */
[----:B-1----:R-:W-:Y:S01]  /*63e0*/  HFMA2 R147, -RZ, RZ, 0, 0 ;  /* 0x00000000ff937431 */ /* 0x002fe200000001ff */
[----:B------:R-:W-:Y:S01]  /*63f0*/  USHF.R.U32.HI UR22, URZ, 0x4, UR28 ;  /* 0x00000004ff167899 */ /* 0x000fe2000801161c */
[----:B------:R-:W-:Y:S01]  /*6400*/  IMAD.MOV.U32 R0, RZ, RZ, RZ ;  /* 0x000000ffff007224 */ /* 0x000fe200078e00ff */
[----:B------:R-:W-:Y:S01]  /*6410*/  USGXT.U32 UR6, UR6, 0xe ;  /* 0x0000000e0606789a */ /* 0x000fe20008000000 */
[----:B------:R-:W-:Y:S01]  /*6420*/  IMAD.MOV.U32 R3, RZ, RZ, RZ ;  /* 0x000000ffff037224 */ /* 0x000fe200078e00ff */
[----:B------:R-:W-:Y:S01]  /*6430*/  USGXT.U32 UR22, UR22, 0xe ;  /* 0x0000000e1616789a */ /* 0x000fe20008000000 */
[----:B------:R-:W-:Y:S01]  /*6440*/  IMAD.MOV.U32 R132, RZ, RZ, RZ ;  /* 0x000000ffff847224 */ /* 0x000fe200078e00ff */
[----:B------:R-:W-:Y:S02]  /*6450*/  UIADD3 UR10, UP3, UPT, UR6, 0x2, URZ ;  /* 0x00000002060a7890 */ /* 0x000fe4000ff7e0ff */
[----:B------:R-:W-:Y:S01]  /*6460*/  UIADD3 UR8, UP4, UPT, UR22, 0x100, URZ ;  /* 0x0000010016087890 */ /* 0x000fe2000ff9e0ff */
[----:B------:R-:W-:Y:S01]  /*6470*/  UMOV UR4, URZ ;  /* 0x000000ff00047c82 */ /* 0x000fe20008000000 */
[----:B------:R-:W-:Y:S01]  /*6480*/  UMOV UR5, URZ ;  /* 0x000000ff00057c82 */ /* 0x000fe20008000000 */
[----:B------:R-:W-:-:S02]  /*6490*/  UIADD3 UR7, UPT, UPT, UR28, 0xc000, URZ ;  /* 0x0000c0001c077890 */ /* 0x000fc4000fffe0ff */
[----:B------:R-:W-:Y:S02]  /*64a0*/  UIADD3.X UR11, UPT, UPT, UR4, 0x40004040, URZ, UP3, !UPT ;  /* 0x40004040040b7890 */ /* 0x000fe40009ffe4ff */
[----:B------:R-:W-:Y:S02]  /*64b0*/  UIADD3.X UR9, UPT, UPT, UR5, 0x40004040, URZ, UP4, !UPT ;  /* 0x4000404005097890 */ /* 0x000fe4000a7fe4ff */
[----:B------:R-:W-:Y:S02]  /*64c0*/  UIADD3 UR38, UP6, UPT, UR8, 0x100, URZ ;  /* 0x0000010008267890 */ /* 0x000fe4000ffde0ff */
[----:B------:R-:W-:Y:S02]  /*64d0*/  UIADD3 UR40, UP3, UPT, UR8, 0x200, URZ ;  /* 0x0000020008287890 */ /* 0x000fe4000ff7e0ff */
[----:B------:R-:W-:Y:S02]  /*64e0*/  USHF.L.U32 UR31, UR31, 0x5, URZ ;  /* 0x000000051f1f7899 */ /* 0x000fe400080006ff */
[----:B------:R-:W-:-:S02]  /*64f0*/  USHF.L.U32 UR33, UR33, 0x5, URZ ;  /* 0x0000000521217899 */ /* 0x000fc400080006ff */
[----:B------:R-:W-:Y:S02]  /*6500*/  USHF.R.U32.HI UR7, URZ, 0x4, UR7 ;  /* 0x00000004ff077899 */ /* 0x000fe40008011607 */
[----:B------:R-:W-:Y:S02]  /*6510*/  UIADD3.X UR39, UPT, UPT, UR9, URZ, URZ, UP6, !UPT ;  /* 0x000000ff09277290 */ /* 0x000fe4000b7fe4ff */
[----:B------:R-:W-:Y:S02]  /*6520*/  UIADD3.X UR41, UPT, UPT, UR9, URZ, URZ, UP3, !UPT ;  /* 0x000000ff09297290 */ /* 0x000fe40009ffe4ff */
[----:B------:R-:W-:Y:S02]  /*6530*/  UIADD3 UR42, UP4, UPT, UR8, 0x300, URZ ;  /* 0x00000300082a7890 */ /* 0x000fe4000ff9e0ff */
[----:B------:R-:W-:Y:S02]  /*6540*/  UIADD3 UR44, UP5, UPT, UR8, 0x400, URZ ;  /* 0x00000400082c7890 */ /* 0x000fe4000ffbe0ff */
[----:B------:R-:W-:-:S02]  /*6550*/  UIADD3 UR46, UP6, UPT, UR8, 0x500, URZ ;  /* 0x00000500082e7890 */ /* 0x000fc4000ffde0ff */
[----:B------:R-:W-:Y:S02]  /*6560*/  UIADD3 UR48, UP3, UPT, UR8, 0x600, URZ ;  /* 0x0000060008307890 */ /* 0x000fe4000ff7e0ff */
[----:B------:R-:W-:Y:S02]  /*6570*/  UISETP.NE.U32.AND UP2, UPT, UR13, URZ, UPT ;  /* 0x000000ff0d00728c */ /* 0x000fe4000bf45070 */
[----:B------:R-:W-:Y:S02]  /*6580*/  USGXT.U32 UR12, UR7, 0xe ;  /* 0x0000000e070c789a */ /* 0x000fe40008000000 */
[----:B------:R-:W-:Y:S01]  /*6590*/  UIADD3 UR30, UPT, UPT, UR30, 0xe0, URZ ;  /* 0x000000e01e1e7890 */ /* 0x000fe2000fffe0ff */
[----:B------:R-:W-:Y:S01]  /*65a0*/  UMOV UR32, 0x1 ;  /* 0x0000000100207882 */ /* 0x000fe20000000000 */
[----:B------:R-:W0:Y:S01]  /*65b0*/  LDCU UR68, c[0x0][0x3a8] ;  /* 0x00007500ff4477ac */ /* 0x000e220008000800 */
[----:B------:R-:W-:Y:S02]  /*65c0*/  UIADD3.X UR43, UPT, UPT, UR9, URZ, URZ, UP4, !UPT ;  /* 0x000000ff092b7290 */ /* 0x000fe4000a7fe4ff */
[----:B------:R-:W-:-:S02]  /*65d0*/  UIADD3.X UR45, UPT, UPT, UR9, URZ, URZ, UP5, !UPT ;  /* 0x000000ff092d7290 */ /* 0x000fc4000affe4ff */
[----:B------:R-:W-:Y:S02]  /*65e0*/  UIADD3.X UR47, UPT, UPT, UR9, URZ, URZ, UP6, !UPT ;  /* 0x000000ff092f7290 */ /* 0x000fe4000b7fe4ff */
[----:B------:R-:W-:Y:S02]  /*65f0*/  UIADD3.X UR49, UPT, UPT, UR9, URZ, URZ, UP3, !UPT ;  /* 0x000000ff09317290 */ /* 0x000fe40009ffe4ff */
[----:B------:R-:W-:Y:S02]  /*6600*/  UIADD3.64 UR50, UPT, UPT, UR10, 0x2, URZ ;  /* 0x000000020a327897 */ /* 0x000fe4000fffe0ff */
[----:B------:R-:W-:Y:S01]  /*6610*/  UIADD3.64 UR52, UPT, UPT, UR10, 0x4, URZ ;  /* 0x000000040a347897 */ /* 0x000fe2000fffe0ff */
[----:B------:R-:W-:Y:S01]  /*6620*/  UMOV UR35, UR33 ;  /* 0x0000002100237c82 */ /* 0x000fe20008000000 */
[----:B------:R-:W-:Y:S01]  /*6630*/  UMOV UR67, UR31 ;  /* 0x0000001f00437c82 */ /* 0x000fe20008000000 */
[----:B------:R-:W-:Y:S01]  /*6640*/  UMOV UR7, 0x40004040 ;  /* 0x4000404000077882 */ /* 0x000fe20000000000 */
[----:B------:R-:W-:-:S08]  /*6650*/  UMOV UR13, 0xc0004010 ;  /* 0xc0004010000d7882 */ /* 0x000fd00000000000 */
.L_x_19:
[----:B------:R-:W-:Y:S02]  /*6660*/  USHF.R.S32.HI UR4, URZ, 0x1f, UR35 ;  /* 0x0000001fff047899 */ /* 0x000fe40008011423 */
[----:B--2---:R-:W-:Y:S02]  /*6670*/  IADD3 R4, P0, PT, R210, UR35, RZ ;  /* 0x00000023d2047c10 */ /* 0x004fe4000ff1e0ff */
[----:B------:R-:W-:Y:S02]  /*6680*/  IADD3 R8, P1, PT, R202, UR35, RZ ;  /* 0x00000023ca087c10 */ /* 0x000fe4000ff3e0ff */
[----:B------:R-:W-:Y:S02]  /*6690*/  IADD3.X R5, PT, PT, R211, UR4, RZ, P0, !PT ;  /* 0x00000004d3057c10 */ /* 0x000fe400087fe4ff */
[----:B------:R-:W-:Y:S02]  /*66a0*/  IADD3 R12, P0, PT, R194, UR35, RZ ;  /* 0x00000023c20c7c10 */ /* 0x000fe4000ff1e0ff */
[----:B------:R-:W-:Y:S01]  /*66b0*/  IADD3.X R9, PT, PT, R203, UR4, RZ, P1, !PT ;  /* 0x00000004cb097c10 */ /* 0x000fe20008ffe4ff */
[----:B------:R1:W2:Y:S01]  /*66c0*/  LDG.E.U8 R2, desc[UR36][R4.64] ;  /* 0x0000002404027981 */ /* 0x0002a2000c1e1100 */
[----:B------:R-:W-:-:S02]  /*66d0*/  IADD3.X R13, PT, PT, R195, UR4, RZ, P0, !PT ;  /* 0x00000004c30d7c10 */ /* 0x000fc400087fe4ff */
[----:B------:R-:W-:Y:S01]  /*66e0*/  IADD3 R6, P0, PT, R208, UR35, RZ ;  /* 0x00000023d0067c10 */ /* 0x000fe2000ff1e0ff */
[----:B------:R-:W3:Y:S01]  /*66f0*/  LDG.E.U8 R22, desc[UR36][R8.64] ;  /* 0x0000002408167981 */ /* 0x000ee2000c1e1100 */
[----:B------:R-:W-:Y:S02]  /*6700*/  IADD3 R16, P1, PT, R186, UR35, RZ ;  /* 0x00000023ba107c10 */ /* 0x000fe4000ff3e0ff */
[----:B------:R-:W-:Y:S01]  /*6710*/  IADD3.X R7, PT, PT, R209, UR4, RZ, P0, !PT ;  /* 0x00000004d1077c10 */ /* 0x000fe200087fe4ff */
[----:B------:R4:W5:Y:S01]  /*6720*/  LDG.E.U8 R24, desc[UR36][R12.64] ;  /* 0x000000240c187981 */ /* 0x000962000c1e1100 */
[----:B------:R-:W-:Y:S02]  /*6730*/  IADD3 R14, P0, PT, R192, UR35, RZ ;  /* 0x00000023c00e7c10 */ /* 0x000fe4000ff1e0ff */
[----:B------:R-:W-:Y:S01]  /*6740*/  IADD3.X R17, PT, PT, R187, UR4, RZ, P1, !PT ;  /* 0x00000004bb117c10 */ /* 0x000fe20008ffe4ff */
[----:B------:R0:W3:Y:S01]  /*6750*/  LDG.E.U8 R21, desc[UR36][R6.64] ;  /* 0x0000002406157981 */ /* 0x0000e2000c1e1100 */
[----:B------:R-:W-:-:S02]  /*6760*/  IADD3.X R15, PT, PT, R193, UR4, RZ, P0, !PT ;  /* 0x00000004c10f7c10 */ /* 0x000fc400087fe4ff */
[----:B------:R-:W-:Y:S01]  /*6770*/  IADD3 R10, P1, PT, R200, UR35, RZ ;  /* 0x00000023c80a7c10 */ /* 0x000fe2000ff3e0ff */
[----:B------:R0:W5:Y:S01]  /*6780*/  LDG.E.U8 R26, desc[UR36][R16.64] ;  /* 0x00000024101a7981 */ /* 0x000162000c1e1100 */
[----:B-1----:R-:W-:Y:S02]  /*6790*/  IADD3 R4, P0, PT, R206, UR35, RZ ;  /* 0x00000023ce047c10 */ /* 0x002fe4000ff1e0ff */
[----:B------:R-:W-:Y:S01]  /*67a0*/  IADD3.X R11, PT, PT, R201, UR4, RZ, P1, !PT ;  /* 0x00000004c90b7c10 */ /* 0x000fe20008ffe4ff */
[----:B------:R1:W5:Y:S01]  /*67b0*/  LDG.E.U8 R25, desc[UR36][R14.64] ;  /* 0x000000240e197981 */ /* 0x000362000c1e1100 */
[----:B------:R-:W-:Y:S02]  /*67c0*/  IADD3.X R5, PT, PT, R207, UR4, RZ, P0, !PT ;  /* 0x00000004cf057c10 */ /* 0x000fe400087fe4ff */
[----:B------:R-:W-:Y:S01]  /*67d0*/  IADD3 R18, P1, PT, R184, UR35, RZ ;  /* 0x00000023b8127c10 */ /* 0x000fe2000ff3e0ff */
[----:B------:R1:W5:Y:S01]  /*67e0*/  LDG.E.U8 R23, desc[UR36][R10.64] ;  /* 0x000000240a177981 */ /* 0x000362000c1e1100 */
[----:B----4-:R-:W-:-:S02]  /*67f0*/  IADD3 R12, P0, PT, R190, UR35, RZ ;  /* 0x00000023be0c7c10 */ /* 0x010fc4000ff1e0ff */
[----:B------:R-:W-:Y:S01]  /*6800*/  IADD3.X R19, PT, PT, R185, UR4, RZ, P1, !PT ;  /* 0x00000004b9137c10 */ /* 0x000fe20008ffe4ff */
[----:B------:R4:W5:Y:S01]  /*6810*/  LDG.E.U8 R20, desc[UR36][R4.64] ;  /* 0x0000002404147981 */ /* 0x000962000c1e1100 */
[----:B------:R-:W-:Y:S02]  /*6820*/  IADD3.X R13, PT, PT, R191, UR4, RZ, P0, !PT ;  /* 0x00000004bf0d7c10 */ /* 0x000fe400087fe4ff */
[----:B------:R-:W-:Y:S02]  /*6830*/  IADD3 R8, P1, PT, R198, UR35, RZ ;  /* 0x00000023c6087c10 */ /* 0x000fe4000ff3e0ff */
[----:B0-----:R-:W-:Y:S01]  /*6840*/  IADD3 R6, P0, PT, R204, UR35, RZ ;  /* 0x00000023cc067c10 */ /* 0x001fe2000ff1e0ff */
[----:B------:R-:W5:Y:S01]  /*6850*/  LDG.E.U8 R19, desc[UR36][R18.64] ;  /* 0x0000002412137981 */ /* 0x000f62000c1e1100 */
[----:B------:R-:W-:Y:S02]  /*6860*/  IADD3.X R9, PT, PT, R199, UR4, RZ, P1, !PT ;  /* 0x00000004c7097c10 */ /* 0x000fe40008ffe4ff */
[----:B------:R-:W-:Y:S01]  /*6870*/  IADD3.X R7, PT, PT, R205, UR4, RZ, P0, !PT ;  /* 0x00000004cd077c10 */ /* 0x000fe200087fe4ff */
[----:B------:R0:W5:Y:S01]  /*6880*/  LDG.E.U8 R12, desc[UR36][R12.64] ;  /* 0x000000240c0c7981 */ /* 0x000162000c1e1100 */
[----:B------:R-:W-:-:S02]  /*6890*/  IADD3 R16, P1, PT, R182, UR35, RZ ;  /* 0x00000023b6107c10 */ /* 0x000fc4000ff3e0ff */
[----:B-1----:R-:W-:Y:S01]  /*68a0*/  IADD3 R14, P0, PT, R188, UR35, RZ ;  /* 0x00000023bc0e7c10 */ /* 0x002fe2000ff1e0ff */
[----:B------:R1:W5:Y:S01]  /*68b0*/  LDG.E.U8 R8, desc[UR36][R8.64] ;  /* 0x0000002408087981 */ /* 0x000362000c1e1100 */
[----:B------:R-:W-:Y:S02]  /*68c0*/  IADD3.X R17, PT, PT, R183, UR4, RZ, P1, !PT ;  /* 0x00000004b7117c10 */ /* 0x000fe40008ffe4ff */
[----:B------:R-:W-:Y:S01]  /*68d0*/  IADD3.X R15, PT, PT, R189, UR4, RZ, P0, !PT ;  /* 0x00000004bd0f7c10 */ /* 0x000fe200087fe4ff */
[----:B------:R-:W5:Y:S01]  /*68e0*/  LDG.E.U8 R7, desc[UR36][R6.64] ;  /* 0x0000002406077981 */ /* 0x000f62000c1e1100 */
[----:B------:R-:W-:Y:S02]  /*68f0*/  IADD3 R10, P1, PT, R196, UR35, RZ ;  /* 0x00000023c40a7c10 */ /* 0x000fe4000ff3e0ff */
[----:B----4-:R-:W-:Y:S01]  /*6900*/  IADD3 R4, P0, PT, R180, UR35, RZ ;  /* 0x00000023b4047c10 */ /* 0x010fe2000ff1e0ff */
[----:B------:R-:W4:Y:S01]  /*6910*/  LDG.E.U8 R16, desc[UR36][R16.64] ;  /* 0x0000002410107981 */ /* 0x000f22000c1e1100 */
[----:B------:R-:W-:-:S02]  /*6920*/  IADD3.X R11, PT, PT, R197, UR4, RZ, P1, !PT ;  /* 0x00000004c50b7c10 */ /* 0x000fc40008ffe4ff */
[----:B------:R-:W-:Y:S01]  /*6930*/  IADD3.X R5, PT, PT, R181, UR4, RZ, P0, !PT ;  /* 0x00000004b5057c10 */ /* 0x000fe200087fe4ff */
[----:B------:R-:W4:Y:S04]  /*6940*/  LDG.E.U8 R15, desc[UR36][R14.64] ;  /* 0x000000240e0f7981 */ /* 0x000f28000c1e1100 */
[----:B------:R-:W4:Y:S04]  /*6950*/  LDG.E.U8 R11, desc[UR36][R10.64] ;  /* 0x000000240a0b7981 */ /* 0x000f28000c1e1100 */
[----:B------:R0:W4:Y:S01]  /*6960*/  LDG.E.U8 R5, desc[UR36][R4.64] ;  /* 0x0000002404057981 */ /* 0x000122000c1e1100 */
[----:B------:R-:W-:-:S02]  /*6970*/  IADD3 R37, P5, PT, R3, 0x21, RZ ;  /* 0x0000002103257810 */ /* 0x000fc40007fbe0ff */
[----:B------:R-:W-:-:S03]  /*6980*/  IADD3 R39, P1, PT, R3, 0x22, RZ ;  /* 0x0000002203277810 */ /* 0x000fc60007f3e0ff */
[--C-:B------:R-:W-:Y:S01]  /*6990*/  IMAD.X R36, RZ, RZ, R132.reuse, P5 ;  /* 0x000000ffff247224 */ /* 0x100fe200028e0684 */
[C---:B------:R-:W-:Y:S01]  /*69a0*/  IADD3 R41, P5, PT, R3.reuse, 0x23, RZ ;  /* 0x0000002303297810 */ /* 0x040fe20007fbe0ff */
[----:B------:R-:W-:Y:S01]  /*69b0*/  IMAD.X R38, RZ, RZ, R132, P1 ;  /* 0x000000ffff267224 */ /* 0x000fe200008e0684 */
[----:B------:R-:W-:-:S03]  /*69c0*/  IADD3 R43, P1, PT, R3, 0x24, RZ ;  /* 0x00000024032b7810 */ /* 0x000fc60007f3e0ff */
[--C-:B------:R-:W-:Y:S01]  /*69d0*/  IMAD.X R40, RZ, RZ, R132.reuse, P5 ;  /* 0x000000ffff287224 */ /* 0x100fe200028e0684 */
[C---:B------:R-:W-:Y:S01]  /*69e0*/  IADD3 R45, P5, PT, R3.reuse, 0x25, RZ ;  /* 0x00000025032d7810 */ /* 0x040fe20007fbe0ff */
[--C-:B------:R-:W-:Y:S01]  /*69f0*/  IMAD.X R42, RZ, RZ, R132.reuse, P1 ;  /* 0x000000ffff2a7224 */ /* 0x100fe200008e0684 */
[C---:B------:R-:W-:Y:S02]  /*6a00*/  IADD3 R47, P1, PT, R3.reuse, 0x26, RZ ;  /* 0x00000026032f7810 */ /* 0x040fe40007f3e0ff */
[----:B------:R-:W-:Y:S02]  /*6a10*/  IADD3.X R44, PT, PT, RZ, R132, RZ, P5, !PT ;  /* 0x00000084ff2c7210 */ /* 0x000fe40002ffe4ff */
[C---:B------:R-:W-:Y:S01]  /*6a20*/  IADD3 R49, P5, PT, R3.reuse, 0x27, RZ ;  /* 0x0000002703317810 */ /* 0x040fe20007fbe0ff */
[----:B------:R-:W-:Y:S01]  /*6a30*/  IMAD.X R46, RZ, RZ, R132, P1 ;  /* 0x000000ffff2e7224 */ /* 0x000fe200008e0684 */
[----:B------:R-:W-:-:S03]  /*6a40*/  IADD3 R53, P1, PT, R3, 0x28, RZ ;  /* 0x0000002803357810 */ /* 0x000fc60007f3e0ff */
[--C-:B------:R-:W-:Y:S01]  /*6a50*/  IMAD.X R48, RZ, RZ, R132.reuse, P5 ;  /* 0x000000ffff307224 */ /* 0x100fe200028e0684 */
[C---:B------:R-:W-:Y:S01]  /*6a60*/  IADD3 R57, P5, PT, R3.reuse, 0x29, RZ ;  /* 0x0000002903397810 */ /* 0x040fe20007fbe0ff */
[----:B------:R-:W-:Y:S01]  /*6a70*/  IMAD.X R54, RZ, RZ, R132, P1 ;  /* 0x000000ffff367224 */ /* 0x000fe200008e0684 */
[----:B------:R-:W-:-:S03]  /*6a80*/  IADD3 R51, P1, PT, R3, 0x2a, RZ ;  /* 0x0000002a03337810 */ /* 0x000fc60007f3e0ff */
[----:B------:R-:W-:Y:S01]  /*6a90*/  IMAD.X R58, RZ, RZ, R132, P5 ;  /* 0x000000ffff3a7224 */ /* 0x000fe200028e0684 */
[C---:B------:R-:W-:Y:S02]  /*6aa0*/  IADD3 R67, P5, PT, R3.reuse, 0x2b, RZ ;  /* 0x0000002b03437810 */ /* 0x040fe40007fbe0ff */
[----:B------:R-:W-:Y:S02]  /*6ab0*/  LOP3.LUT P6, RZ, R214, 0xff, RZ, 0xc0, !PT ;  /* 0x000000ffd6ff7812 */ /* 0x000fe400078cc0ff */
[----:B------:R-:W-:Y:S01]  /*6ac0*/  IADD3.X R59, PT, PT, RZ, R132, RZ, P1, !PT ;  /* 0x00000084ff3b7210 */ /* 0x000fe20000ffe4ff */
[----:B------:R-:W-:Y:S01]  /*6ad0*/  UMOV UR4, 0x1 ;  /* 0x0000000100047882 */ /* 0x000fe20000000000 */
[----:B------:R-:W-:Y:S01]  /*6ae0*/  IADD3 R83, P1, PT, R3, 0x2c, RZ ;  /* 0x0000002c03537810 */ /* 0x000fe20007f3e0ff */
[----:B------:R-:W-:-:S04]  /*6af0*/  @!UP1 UIADD3 UR4, UPT, UPT, -UR4, 0x100000, URZ ;  /* 0x0010000004049890 */ /* 0x000fc8000fffe1ff */
[----:B------:R-:W-:Y:S02]  /*6b00*/  @!UP1 USHF.L.U32 UR5, UR4, 0xb, URZ ;  /* 0x0000000b04059899 */ /* 0x000fe400080006ff */
[----:B------:R-:W-:Y:S01]  /*6b10*/  @!UP1 USHF.L.U32 UR4, UR4, 0x1, URZ ;  /* 0x0000000104049899 */ /* 0x000fe200080006ff */
[--C-:B------:R-:W-:Y:S01]  /*6b20*/  IMAD.X R64, RZ, RZ, R132.reuse, P1 ;  /* 0x000000ffff407224 */ /* 0x100fe200008e0684 */
[C---:B------:R-:W-:Y:S02]  /*6b30*/  IADD3 R61, P1, PT, R3.reuse, 0x2e, RZ ;  /* 0x0000002e033d7810 */ /* 0x040fe40007f3e0ff */
[C---:B0-----:R-:W-:Y:S02]  /*6b40*/  IADD3 R13, P4, PT, R3.reuse, 0x35, RZ ;  /* 0x00000035030d7810 */ /* 0x041fe40007f9e0ff */
[----:B-1----:R-:W-:Y:S01]  /*6b50*/  IADD3 R9, P3, PT, R3, 0x34, RZ ;  /* 0x0000003403097810 */ /* 0x002fe20007f7e0ff */
[----:B------:R-:W-:Y:S01]  /*6b60*/  VOTEU.ALL UP3, P6 ;  /* 0x0000000000ff7886 */ /* 0x000fe20003060000 */
[-C--:B------:R-:W-:Y:S01]  /*6b70*/  ISETP.GT.U32.AND P0, PT, R13, R216.reuse, PT ;  /* 0x000000d80d00720c */ /* 0x080fe20003f04070 */
[----:B------:R-:W-:Y:S01]  /*6b80*/  IMAD.X R66, RZ, RZ, R132, P1 ;  /* 0x000000ffff427224 */ /* 0x000fe200008e0684 */
[----:B------:R-:W-:-:S02]  /*6b90*/  ISETP.GT.U32.AND P2, PT, R9, R216, PT ;  /* 0x000000d80900720c */ /* 0x000fc40003f44070 */
[----:B------:R-:W-:-:S05]  /*6ba0*/  IADD3 R9, P1, PT, R3, 0x30, RZ ;  /* 0x0000003003097810 */ /* 0x000fca0007f3e0ff */
[--C-:B------:R-:W-:Y:S02]  /*6bb0*/  IMAD.X R4, RZ, RZ, R132.reuse, P1 ;  /* 0x000000ffff047224 */ /* 0x100fe400008e0684 */
[--C-:B------:R-:W-:Y:S01]  /*6bc0*/  IMAD.X R14, RZ, RZ, R132.reuse, P4 ;  /* 0x000000ffff0e7224 */ /* 0x100fe200020e0684 */
[----:B--2---:R0:W-:Y:S02]  /*6bd0*/  STS.U8 [R133+UR28+0xb000], R2 ;  /* 0x00b0000285007988 */ /* 0x0041e4000800001c */
[--C-:B0-----:R-:W-:Y:S01]  /*6be0*/  IMAD.X R2, RZ, RZ, R132.reuse, P5 ;  /* 0x000000ffff027224 */ /* 0x101fe200028e0684 */
[C---:B------:R-:W-:Y:S01]  /*6bf0*/  IADD3 R85, P5, PT, R3.reuse, 0x2d, RZ ;  /* 0x0000002d03557810 */ /* 0x040fe20007fbe0ff */
[----:B---3--:R-:W-:Y:S04]  /*6c00*/  STS.U8 [R133+UR28+0xb400], R22 ;  /* 0x00b4001685007988 */ /* 0x008fe8000800001c */
[----:B------:R-:W-:Y:S01]  /*6c10*/  IMAD.X R56, RZ, RZ, R132, P5 ;  /* 0x000000ffff387224 */ /* 0x000fe200028e0684 */
[C---:B------:R-:W-:Y:S01]  /*6c20*/  IADD3 R63, P5, PT, R3.reuse, 0x2f, RZ ;  /* 0x0000002f033f7810 */ /* 0x040fe20007fbe0ff */
[----:B-----5:R-:W-:Y:S03]  /*6c30*/  STS.U8 [R133+UR28+0xb800], R24 ;  /* 0x00b8001885007988 */ /* 0x020fe6000800001c */
[----:B------:R-:W-:Y:S01]  /*6c40*/  IADD3.X R65, PT, PT, RZ, R132, RZ, P5, !PT ;  /* 0x00000084ff417210 */ /* 0x000fe20002ffe4ff */
[----:B------:R-:W-:Y:S01]  /*6c50*/  STS.U8 [R133+UR28+0xbc00], R26 ;  /* 0x00bc001a85007988 */ /* 0x000fe2000800001c */
[----:B------:R-:W-:-:S03]  /*6c60*/  IADD3 R13, P5, PT, R3, 0x31, RZ ;  /* 0x00000031030d7810 */ /* 0x000fc60007fbe0ff */
[----:B------:R-:W-:Y:S04]  /*6c70*/  STS.U8 [R220+UR28+0xb100], R21 ;  /* 0x00b10015dc007988 */ /* 0x000fe8000800001c */
[----:B------:R-:W-:Y:S04]  /*6c80*/  STS.U8 [R220+UR28+0xb500], R23 ;  /* 0x00b50017dc007988 */ /* 0x000fe8000800001c */
[----:B------:R-:W-:Y:S04]  /*6c90*/  STS.U8 [R220+UR28+0xb900], R25 ;  /* 0x00b90019dc007988 */ /* 0x000fe8000800001c */
[----:B------:R-:W-:Y:S04]  /*6ca0*/  STS.U8 [R220+UR28+0xbd00], R19 ;  /* 0x00bd0013dc007988 */ /* 0x000fe8000800001c */
[----:B------:R-:W-:Y:S04]  /*6cb0*/  STS.U8 [R219+UR28+0xb200], R20 ;  /* 0x00b20014db007988 */ /* 0x000fe8000800001c */
[----:B------:R-:W-:Y:S04]  /*6cc0*/  STS.U8 [R219+UR28+0xb600], R8 ;  /* 0x00b60008db007988 */ /* 0x000fe8000800001c */
[----:B------:R-:W-:Y:S04]  /*6cd0*/  STS.U8 [R219+UR28+0xba00], R12 ;  /* 0x00ba000cdb007988 */ /* 0x000fe8000800001c */
[----:B----4-:R-:W-:Y:S04]  /*6ce0*/  STS.U8 [R219+UR28+0xbe00], R16 ;  /* 0x00be0010db007988 */ /* 0x010fe8000800001c */
[----:B------:R0:W-:Y:S04]  /*6cf0*/  STS.U8 [R218+UR28+0xb300], R7 ;  /* 0x00b30007da007988 */ /* 0x0001e8000800001c */
[----:B------:R1:W-:Y:S04]  /*6d00*/  STS.U8 [R218+UR28+0xb700], R11 ;  /* 0x00b7000bda007988 */ /* 0x0003e8000800001c */
[----:B------:R2:W-:Y:S04]  /*6d10*/  STS.U8 [R218+UR28+0xbb00], R15 ;  /* 0x00bb000fda007988 */ /* 0x0005e8000800001c */
[----:B------:R3:W-:Y:S01]  /*6d20*/  STS.U8 [R218+UR28+0xbf00], R5 ;  /* 0x00bf0005da007988 */ /* 0x0007e2000800001c */
[----:B------:R-:W-:Y:S01]  /*6d30*/  IMAD.X R6, RZ, RZ, R132, P5 ;  /* 0x000000ffff067224 */ /* 0x000fe200028e0684 */
[----:B------:R4:W-:Y:S06]  /*6d40*/  MEMBAR.ALL.CTA ;  /* 0x0000000000007992 */ /* 0x0009ec0000008000 */
[----:B----4-:R-:W-:Y:S04]  /*6d50*/  FENCE.VIEW.ASYNC.S ;  /* 0x00000000000073c6 */ /* 0x010fe80000000000 */
[----:B------:R-:W4:Y:S02]  /*6d60*/  FENCE.VIEW.ASYNC.S ;  /* 0x00000000000073c6 */ /* 0x000f240000000000 */
[----:B----4-:R3:W4:Y:S02]  /*6d70*/  @!UP3 SYNCS.EXCH.64 URZ, [UR28+0xd010], UR4 ;  /* 0x00d010041cffb5b2 */ /* 0x0107240008000100 */
[----:B----4-:R-:W-:Y:S01]  /*6d80*/  BAR.SYNC.DEFER_BLOCKING 0x0 ;  /* 0x0000000000007b1d */ /* 0x010fe20000010000 */
[----:B0-----:R-:W-:-:S02]  /*6d90*/  IADD3 R7, P1, PT, R3, 0x32, RZ ;  /* 0x0000003203077810 */ /* 0x001fc40007f3e0ff */
[C---:B------:R-:W-:Y:S02]  /*6da0*/  IADD3 R17, P5, PT, R3.reuse, 0x33, RZ ;  /* 0x0000003303117810 */ /* 0x040fe40007fbe0ff */
[-C--:B-1----:R-:W-:Y:S01]  /*6db0*/  IADD3.X R11, PT, PT, RZ, R132.reuse, RZ, P3, !PT ;  /* 0x00000084ff0b7210 */ /* 0x082fe20001ffe4ff */
[--C-:B------:R-:W-:Y:S01]  /*6dc0*/  IMAD.X R8, RZ, RZ, R132.reuse, P1 ;  /* 0x000000ffff087224 */ /* 0x100fe200008e0684 */
[C---:B------:R-:W-:Y:S01]  /*6dd0*/  IADD3 R19, P1, PT, R3.reuse, 0x36, RZ ;  /* 0x0000003603137810 */ /* 0x040fe20007f3e0ff */
[--C-:B------:R-:W-:Y:S01]  /*6de0*/  IMAD.X R10, RZ, RZ, R132.reuse, P5 ;  /* 0x000000ffff0a7224 */ /* 0x100fe200028e0684 */
[C---:B------:R-:W-:Y:S02]  /*6df0*/  IADD3 R21, P5, PT, R3.reuse, 0x37, RZ ;  /* 0x0000003703157810 */ /* 0x040fe40007fbe0ff */
[C---:B------:R-:W-:Y:S02]  /*6e00*/  IADD3 R55, P3, PT, R3.reuse, 0x38, RZ ;  /* 0x0000003803377810 */ /* 0x040fe40007f7e0ff */
[C---:B--2---:R-:W-:Y:S01]  /*6e10*/  IADD3 R15, P4, PT, R3.reuse, 0x39, RZ ;  /* 0x00000039030f7810 */ /* 0x044fe20007f9e0ff */
[--C-:B------:R-:W-:Y:S01]  /*6e20*/  IMAD.X R16, RZ, RZ, R132.reuse, P1 ;  /* 0x000000ffff107224 */ /* 0x100fe200008e0684 */
[C---:B------:R-:W-:Y:S01]  /*6e30*/  IADD3 R79, P1, PT, R3.reuse, 0x3a, RZ ;  /* 0x0000003a034f7810 */ /* 0x040fe20007f3e0ff */
[--C-:B------:R-:W-:Y:S01]  /*6e40*/  IMAD.X R18, RZ, RZ, R132.reuse, P5 ;  /* 0x000000ffff127224 */ /* 0x100fe200028e0684 */
[----:B------:R-:W-:Y:S01]  /*6e50*/  IADD3 R77, P5, PT, R3, 0x3b, RZ ;  /* 0x0000003b034d7810 */ /* 0x000fe20007fbe0ff */
[----:B------:R-:W-:Y:S01]  /*6e60*/  IMAD.X R52, RZ, RZ, R132, P3 ;  /* 0x000000ffff347224 */ /* 0x000fe200018e0684 */
[----:B------:R-:W-:-:S02]  /*6e70*/  IADD3.X R60, PT, PT, RZ, R132, RZ, P4, !PT ;  /* 0x00000084ff3c7210 */ /* 0x000fc400027fe4ff */
[C---:B------:R-:W-:Y:S02]  /*6e80*/  IADD3 R23, P3, PT, R3.reuse, 0x3c, RZ ;  /* 0x0000003c03177810 */ /* 0x040fe40007f7e0ff */
[C---:B------:R-:W-:Y:S01]  /*6e90*/  IADD3 R25, P4, PT, R3.reuse, 0x3d, RZ ;  /* 0x0000003d03197810 */ /* 0x040fe20007f9e0ff */
[--C-:B------:R-:W-:Y:S01]  /*6ea0*/  IMAD.X R62, RZ, RZ, R132.reuse, P1 ;  /* 0x000000ffff3e7224 */ /* 0x100fe200008e0684 */
[C---:B------:R-:W-:Y:S01]  /*6eb0*/  IADD3 R27, P1, PT, R3.reuse, 0x3e, RZ ;  /* 0x0000003e031b7810 */ /* 0x040fe20007f3e0ff */
[--C-:B------:R-:W-:Y:S01]  /*6ec0*/  IMAD.X R80, RZ, RZ, R132.reuse, P5 ;  /* 0x000000ffff507224 */ /* 0x100fe200028e0684 */
[----:B------:R-:W-:Y:S01]  /*6ed0*/  IADD3 R29, P5, PT, R3, 0x3f, RZ ;  /* 0x0000003f031d7810 */ /* 0x000fe20007fbe0ff */
[--C-:B------:R-:W-:Y:S02]  /*6ee0*/  IMAD.X R50, RZ, RZ, R132.reuse, P3 ;  /* 0x000000ffff327224 */ /* 0x100fe400018e0684 */
[----:B------:R-:W-:Y:S01]  /*6ef0*/  IMAD.X R12, RZ, RZ, R132, P4 ;  /* 0x000000ffff0c7224 */ /* 0x000fe200020e0684 */
[----:B---3--:R-:W-:Y:S09]  /*6f00*/  BRA.U UP2, `(.L_x_15) ;  /* 0x0000000102887547 */ /* 0x008ff2000b800000 */
[----:B------:R-:W-:Y:S02]  /*6f10*/  UIADD3 UR69, UPT, UPT, UR27, 0x120, URZ ;  /* 0x000001201b457890 */ /* 0x000fe4000fffe0ff */
[----:B------:R-:W-:Y:S02]  /*6f20*/  UIADD3 UR70, UPT, UPT, UR27, 0x120, URZ ;  /* 0x000001201b467890 */ /* 0x000fe4000fffe0ff */
[----:B------:R-:W-:Y:S01]  /*6f30*/  UIADD3 UR71, UPT, UPT, UR27, 0x120, URZ ;  /* 0x000001201b477890 */ /* 0x000fe2000fffe0ff */
[----:B------:R-:W-:Y:S01]  /*6f40*/  UMOV UR18, 0x0 ;  /* 0x0000000000127882 */ /* 0x000fe20000000000 */
[----:B------:R-:W-:Y:S01]  /*6f50*/  UMOV UR19, 0x8088010 ;  /* 0x0808801000137882 */ /* 0x000fe20000000000 */
[----:B------:R-:W-:Y:S01]  /*6f60*/  UMOV UR23, 0x40004040 ;  /* 0x4000404000177882 */ /* 0x000fe20000000000 */
[----:B------:R-:W-:Y:S01]  /*6f70*/  UIADD3 UR72, UPT, UPT, UR27, 0x120, URZ ;  /* 0x000001201b487890 */ /* 0x000fe2000fffe0ff */
[----:B------:R0:W-:Y:S01]  /*6f80*/  UTCQMMA gdesc[UR22], gdesc[UR6], tmem[UR25], tmem[UR18], idesc[UR19], !UPT ;  /* 0x00ff1206160075ea */ /* 0x0001e2000f800319 */
[----:B------:R-:W-:Y:S01]  /*6f90*/  UIADD3 UR4, UPT, UPT, UR28, 0xd010, URZ ;  /* 0x0000d0101c047890 */ /* 0x000fe2000fffe0ff */
[----:B------:R-:W-:Y:S01]  /*6fa0*/  UMOV UR20, 0x0 ;  /* 0x0000000000147882 */ /* 0x000fe20000000000 */
[----:B------:R-:W-:Y:S01]  /*6fb0*/  UMOV UR21, 0x8088010 ;  /* 0x0808801000157882 */ /* 0x000fe20000000000 */
[----:B------:R-:W-:Y:S01]  /*6fc0*/  UMOV UR54, 0x0 ;  /* 0x0000000000367882 */ /* 0x000fe20000000000 */
[----:B------:R-:W-:Y:S01]  /*6fd0*/  UMOV UR55, 0x8088010 ;  /* 0x0808801000377882 */ /* 0x000fe20000000000 */
        /* <DEDUP_REMOVED lines=11> */
[----:B------:R-:W-:Y:S01]  /*7090*/  UMOV UR5, URZ ;  /* 0x000000ff00057c82 */ /* 0x000fe20008000000 */
[----:B------:R0:W-:Y:S01]  /*70a0*/  UTCQMMA gdesc[UR42], gdesc[UR6], tmem[UR69], tmem[UR58], idesc[UR59], !UPT ;  /* 0x00ff3a062a0075ea */ /* 0x0001e2000f800345 */
[----:B------:R-:W-:Y:S01]  /*70b0*/  UMOV UR64, 0x0 ;  /* 0x0000000000407882 */ /* 0x000fe20000000000 */
[----:B------:R-:W-:Y:S01]  /*70c0*/  UMOV UR65, 0x8088010 ;  /* 0x0808801000417882 */ /* 0x000fe20000000000 */
[----:B------:R0:W-:Y:S01]  /*70d0*/  UTCQMMA gdesc[UR44], gdesc[UR10], tmem[UR70], tmem[UR60], idesc[UR61], UPT ;  /* 0x00ff3c0a2c0075ea */ /* 0x0001e2000b800346 */
[----:B------:R-:W-:Y:S01]  /*70e0*/  UMOV UR4, UR4 ;  /* 0x0000000400047c82 */ /* 0x000fe20008000000 */
[----:B------:R0:W-:Y:S01]  /*70f0*/  UTCQMMA gdesc[UR46], gdesc[UR50], tmem[UR71], tmem[UR62], idesc[UR63], UPT ;  /* 0x00ff3e322e0075ea */ /* 0x0001e2000b800347 */
[----:B------:R0:W-:Y:S01]  /*7100*/  UTCQMMA gdesc[UR48], gdesc[UR52], tmem[UR72], tmem[UR64], idesc[UR65], UPT ;  /* 0x00ff4034300075ea */ /* 0x0001e2000b800348 */
[----:B------:R0:W-:Y:S01]  /*7110*/  UTCBAR [UR4], URZ ;  /* 0x000000ff040073e9 */ /* 0x0001e200080000ff */
[----:B------:R-:W-:Y:S01]  /*7120*/  NOP ;  /* 0x0000000000007918 */ /* 0x000fe20000000000 */
.L_x_15:
[----:B------:R-:W1:Y:S01]  /*7130*/  SYNCS.PHASECHK.TRANS64.TRYWAIT P4, [UR28+0xd010], RZ ;  /* 0x00d010ffff0075a7 */ /* 0x000e62000808111c */
[----:B------:R-:W-:Y:S01]  /*7140*/  IADD3.X R78, PT, PT, RZ, R132, RZ, P1, !PT ;  /* 0x00000084ff4e7210 */ /* 0x000fe20000ffe4ff */
[--C-:B------:R-:W-:Y:S01]  /*7150*/  IMAD.X R84, RZ, RZ, R132.reuse, P5 ;  /* 0x000000ffff547224 */ /* 0x100fe200028e0684 */
[----:B------:R-:W-:Y:S02]  /*7160*/  IADD3 R3, P1, PT, R3, 0x20, RZ ;  /* 0x0000002003037810 */ /* 0x000fe40007f3e0ff */
[----:B------:R-:W-:Y:S02]  /*7170*/  ISETP.GT.U32.AND.EX P0, PT, R14, RZ, PT, P0 ;  /* 0x000000ff0e00720c */ /* 0x000fe40003f04100 */
[----:B------:R-:W-:Y:S01]  /*7180*/  ISETP.GT.U32.AND.EX P2, PT, R11, RZ, PT, P2 ;  /* 0x000000ff0b00720c */ /* 0x000fe20003f44120 */
[----:B------:R-:W-:Y:S01]  /*7190*/  IMAD.X R132, RZ, RZ, R132, P1 ;  /* 0x000000ffff847224 */ /* 0x000fe200008e0684 */
[----:B------:R-:W-:Y:S02]  /*71a0*/  SEL R68, RZ, 0x4, !P0 ;  /* 0x00000004ff447807 */ /* 0x000fe40004000000 */
[----:B------:R-:W-:-:S02]  /*71b0*/  SEL R69, RZ, 0x7fff8, !P2 ;  /* 0x0007fff8ff457807 */ /* 0x000fc40005000000 */
[-C--:B------:R-:W-:Y:S02]  /*71c0*/  ISETP.GT.U32.AND P3, PT, R21, R216.reuse, PT ;  /* 0x000000d81500720c */ /* 0x080fe40003f64070 */
[-C--:B------:R-:W-:Y:S02]  /*71d0*/  ISETP.GT.U32.AND P5, PT, R19, R216.reuse, PT ;  /* 0x000000d81300720c */ /* 0x080fe40003fa4070 */
[-C--:B------:R-:W-:Y:S02]  /*71e0*/  ISETP.GT.U32.AND P1, PT, R13, R216.reuse, PT ;  /* 0x000000d80d00720c */ /* 0x080fe40003f24070 */
[-C--:B------:R-:W-:Y:S02]  /*71f0*/  ISETP.GT.U32.AND P0, PT, R9, R216.reuse, PT ;  /* 0x000000d80900720c */ /* 0x080fe40003f04070 */
[----:B------:R-:W-:Y:S02]  /*7200*/  ISETP.GT.U32.AND P2, PT, R17, R216, PT ;  /* 0x000000d81100720c */ /* 0x000fe40003f44070 */
[----:B------:R-:W-:-:S02]  /*7210*/  ISETP.GT.U32.AND.EX P3, PT, R18, RZ, PT, P3 ;  /* 0x000000ff1200720c */ /* 0x000fc40003f64130 */
[----:B------:R-:W-:Y:S02]  /*7220*/  ISETP.GT.U32.AND.EX P5, PT, R16, RZ, PT, P5 ;  /* 0x000000ff1000720c */ /* 0x000fe40003fa4150 */
[----:B------:R-:W-:Y:S02]  /*7230*/  ISETP.GT.U32.AND.EX P1, PT, R6, RZ, PT, P1 ;  /* 0x000000ff0600720c */ /* 0x000fe40003f24110 */
[----:B------:R-:W-:Y:S02]  /*7240*/  ISETP.GT.U32.AND.EX P0, PT, R4, RZ, PT, P0 ;  /* 0x000000ff0400720c */ /* 0x000fe40003f04100 */
[----:B------:R-:W-:Y:S02]  /*7250*/  ISETP.GT.U32.AND.EX P2, PT, R10, RZ, PT, P2 ;  /* 0x000000ff0a00720c */ /* 0x000fe40003f44120 */
[----:B------:R-:W-:Y:S02]  /*7260*/  SEL R70, RZ, 0x1, !P3 ;  /* 0x00000001ff467807 */ /* 0x000fe40005800000 */
[----:B------:R-:W-:-:S02]  /*7270*/  SEL R71, RZ, 0x1fffe, !P5 ;  /* 0x0001fffeff477807 */ /* 0x000fc40006800000 */
[----:B------:R-:W-:Y:S02]  /*7280*/  SEL R72, RZ, 0x4, !P1 ;  /* 0x00000004ff487807 */ /* 0x000fe40004800000 */
[----:B------:R-:W-:Y:S02]  /*7290*/  SEL R73, RZ, 0x7fff8, !P0 ;  /* 0x0007fff8ff497807 */ /* 0x000fe40004000000 */
[----:B------:R-:W-:Y:S02]  /*72a0*/  SEL R74, RZ, 0x1, !P2 ;  /* 0x00000001ff4a7807 */ /* 0x000fe40005000000 */
[-C--:B------:R-:W-:Y:S02]  /*72b0*/  ISETP.GT.U32.AND P3, PT, R7, R216.reuse, PT ;  /* 0x000000d80700720c */ /* 0x080fe40003f64070 */
[-C--:B------:R-:W-:Y:S02]  /*72c0*/  ISETP.GT.U32.AND P5, PT, R25, R216.reuse, PT ;  /* 0x000000d81900720c */ /* 0x080fe40003fa4070 */
[----:B------:R-:W-:-:S02]  /*72d0*/  ISETP.GT.U32.AND P1, PT, R23, R216, PT ;  /* 0x000000d81700720c */ /* 0x000fc40003f24070 */
[-C--:B------:R-:W-:Y:S02]  /*72e0*/  ISETP.GT.U32.AND P0, PT, R29, R216.reuse, PT ;  /* 0x000000d81d00720c */ /* 0x080fe40003f04070 */
[----:B------:R-:W-:Y:S01]  /*72f0*/  ISETP.GT.U32.AND P2, PT, R27, R216, PT ;  /* 0x000000d81b00720c */ /* 0x000fe20003f44070 */
[----:B-1----:R-:W-:-:S12]  /*7300*/  @!P4 BRA `(.L_x_16) ;  /* 0x00000070007cc947 */ /* 0x002fd80003800000 */
.L_x_24:
[----:B------:R-:W-:Y:S01]  /*7310*/  BAR.SYNC.DEFER_BLOCKING 0x0 ;  /* 0x0000000000007b1d */ /* 0x000fe20000010000 */
[----:B------:R-:W-:Y:S02]  /*7320*/  ISETP.GT.U32.AND.EX P5, PT, R12, RZ, PT, P5 ;  /* 0x000000ff0c00720c */ /* 0x000fe40003fa4150 */
[----:B------:R-:W-:Y:S02]  /*7330*/  LOP3.LUT P6, RZ, R214, 0xff, RZ, 0xc0, !PT ;  /* 0x000000ffd6ff7812 */ /* 0x000fe400078cc0ff */
[----:B------:R-:W-:Y:S02]  /*7340*/  SEL R76, RZ, 0x4, !P5 ;  /* 0x00000004ff4c7807 */ /* 0x000fe40006800000 */
[-C--:B------:R-:W-:Y:S02]  /*7350*/  ISETP.GT.U32.AND P5, PT, R77, R216.reuse, PT ;  /* 0x000000d84d00720c */ /* 0x080fe40003fa4070 */
[----:B------:R-:W-:Y:S02]  /*7360*/  ISETP.GT.U32.AND P4, PT, R15, R216, PT ;  /* 0x000000d80f00720c */ /* 0x000fe40003f84070 */
[----:B------:R-:W-:-:S02]  /*7370*/  ISETP.GT.U32.AND.EX P5, PT, R80, RZ, PT, P5 ;  /* 0x000000ff5000720c */ /* 0x000fc40003fa4150 */
[----:B------:R-:W-:Y:S02]  /*7380*/  ISETP.GT.U32.AND.EX P3, PT, R8, RZ, PT, P3 ;  /* 0x000000ff0800720c */ /* 0x000fe40003f64130 */
[----:B------:R-:W-:Y:S01]  /*7390*/  SEL R81, RZ, 0x1, !P5 ;  /* 0x00000001ff517807 */ /* 0x000fe20006800000 */
[----:B------:R-:W1:Y:S01]  /*73a0*/  LDTM.x32 R4, tmem[UR24] ;  /* 0x00000018000479ee */ /* 0x000e6200082c0000 */
[-C--:B------:R-:W-:Y:S02]  /*73b0*/  ISETP.GT.U32.AND P5, PT, R37, R216.reuse, PT ;  /* 0x000000d82500720c */ /* 0x080fe40003fa4070 */
[----:B------:R-:W-:Y:S02]  /*73c0*/  SEL R75, RZ, 0x1fffe, !P3 ;  /* 0x0001fffeff4b7807 */ /* 0x000fe40005800000 */
[----:B------:R-:W-:Y:S01]  /*73d0*/  ISETP.GT.U32.AND.EX P5, PT, R36, RZ, PT, P5 ;  /* 0x000000ff2400720c */ /* 0x000fe20003fa4150 */
[----:B------:R-:W-:Y:S01]  /*73e0*/  IMAD.U32 R36, R0, -0x80000000, RZ ;  /* 0x8000000000247824 */ /* 0x000fe200078e00ff */
[----:B------:R-:W-:Y:S01]  /*73f0*/  ISETP.GT.U32.AND.EX P1, PT, R50, RZ, PT, P1 ;  /* 0x000000ff3200720c */ /* 0x000fe20003f24110 */
[----:B------:R-:W1:Y:S01]  /*7400*/  @!P6 SYNCS.CCTL.IV [UR28+0xd010] ;  /* 0x00d01000ff00e9b1 */ /* 0x000e62000800001c */
[----:B------:R-:W-:Y:S01]  /*7410*/  NOP ;  /* 0x0000000000007918 */ /* 0x000fe20000000000 */
[----:B------:R-:W-:-:S02]  /*7420*/  ISETP.GT.U32.AND P3, PT, R55, R216, PT ;  /* 0x000000d83700720c */ /* 0x000fc40003f64070 */
[----:B------:R-:W-:Y:S02]  /*7430*/  SEL R77, RZ, 0x7fff8, !P1 ;  /* 0x0007fff8ff4d7807 */ /* 0x000fe40004800000 */
[-C--:B------:R-:W-:Y:S01]  /*7440*/  ISETP.GT.U32.AND P1, PT, R79, R216.reuse, PT ;  /* 0x000000d84f00720c */ /* 0x080fe20003f24070 */
[----:B-1----:R-:W1:Y:S01]  /*7450*/  SYNCS.PHASECHK.TRANS64.TRYWAIT P6, [UR34], R36 ;  /* 0x00000024ff0075a7 */ /* 0x002e6200080c1122 */
[----:B------:R-:W-:Y:S02]  /*7460*/  ISETP.GT.U32.AND.EX P4, PT, R60, RZ, PT, P4 ;  /* 0x000000ff3c00720c */ /* 0x000fe40003f84140 */
[----:B------:R-:W-:Y:S02]  /*7470*/  ISETP.GT.U32.AND.EX P3, PT, R52, RZ, PT, P3 ;  /* 0x000000ff3400720c */ /* 0x000fe40003f64130 */
[----:B------:R-:W-:Y:S02]  /*7480*/  SEL R79, RZ, 0x4, !P4 ;  /* 0x00000004ff4f7807 */ /* 0x000fe40006000000 */
[----:B------:R-:W-:Y:S01]  /*7490*/  ISETP.GT.U32.AND.EX P1, PT, R62, RZ, PT, P1 ;  /* 0x000000ff3e00720c */ /* 0x000fe20003f24110 */
[----:B------:R-:W-:Y:S01]  /*74a0*/  FMUL R7, R7, UR68 ;  /* 0x0000004407077c20 */ /* 0x000fe20008400000 */
[----:B------:R-:W-:Y:S01]  /*74b0*/  SEL R80, RZ, 0x7fff8, !P3 ;  /* 0x0007fff8ff507807 */ /* 0x000fe20005800000 */
[----:B------:R-:W-:Y:S01]  /*74c0*/  FMUL R8, R8, UR68 ;  /* 0x0000004408087c20 */ /* 0x000fe20008400000 */
[-C--:B------:R-:W-:Y:S01]  /*74d0*/  ISETP.GT.U32.AND P4, PT, R43, R216.reuse, PT ;  /* 0x000000d82b00720c */ /* 0x080fe20003f84070 */
[----:B------:R-:W-:Y:S01]  /*74e0*/  FMUL R0, R6, UR68 ;  /* 0x0000004406007c20 */ /* 0x000fe20008400000 */
[-C--:B------:R-:W-:Y:S01]  /*74f0*/  ISETP.GT.U32.AND P3, PT, R41, R216.reuse, PT ;  /* 0x000000d82900720c */ /* 0x080fe20003f64070 */
[----:B------:R-:W-:Y:S01]  /*7500*/  FMUL R9, R9, UR68 ;  /* 0x0000004409097c20 */ /* 0x000fe20008400000 */
[----:B------:R-:W-:Y:S01]  /*7510*/  ISETP.GT.U32.AND.EX P2, PT, R78, RZ, PT, P2 ;  /* 0x000000ff4e00720c */ /* 0x000fe20003f44120 */
[----:B------:R-:W-:Y:S01]  /*7520*/  FMUL R10, R10, UR68 ;  /* 0x000000440a0a7c20 */ /* 0x000fe20008400000 */
[----:B------:R-:W-:Y:S01]  /*7530*/  SEL R82, RZ, 0x1fffe, !P1 ;  /* 0x0001fffeff527807 */ /* 0x000fe20004800000 */
[----:B------:R-:W-:Y:S01]  /*7540*/  FMUL R5, R5, UR68 ;  /* 0x0000004405057c20 */ /* 0x000fe20008400000 */
[----:B------:R-:W-:Y:S01]  /*7550*/  ISETP.GT.U32.AND P1, PT, R39, R216, PT ;  /* 0x000000d82700720c */ /* 0x000fe20003f24070 */
[----:B------:R-:W-:Y:S01]  /*7560*/  FMUL R11, R11, UR68 ;  /* 0x000000440b0b7c20 */ /* 0x000fe20008400000 */
[----:B------:R-:W-:Y:S01]  /*7570*/  ISETP.GT.U32.AND.EX P4, PT, R42, RZ, PT, P4 ;  /* 0x000000ff2a00720c */ /* 0x000fe20003f84140 */
[----:B------:R-:W-:Y:S01]  /*7580*/  FMUL R12, R12, UR68 ;  /* 0x000000440c0c7c20 */ /* 0x000fe20008400000 */
[----:B------:R-:W-:-:S02]  /*7590*/  ISETP.GT.U32.AND.EX P3, PT, R40, RZ, PT, P3 ;  /* 0x000000ff2800720c */ /* 0x000fc40003f64130 */
[----:B------:R-:W-:Y:S02]  /*75a0*/  SEL R78, RZ, 0x1fffe, !P2 ;  /* 0x0001fffeff4e7807 */ /* 0x000fe40005000000 */
[-C--:B------:R-:W-:Y:S02]  /*75b0*/  ISETP.GT.U32.AND P2, PT, R51, R216.reuse, PT ;  /* 0x000000d83300720c */ /* 0x080fe40003f44070 */
[----:B------:R-:W-:Y:S02]  /*75c0*/  ISETP.GT.U32.AND.EX P1, PT, R38, RZ, PT, P1 ;  /* 0x000000ff2600720c */ /* 0x000fe40003f24110 */
[----:B------:R-:W-:Y:S02]  /*75d0*/  FSEL R51, R7, -INF , !P3 ;  /* 0xff80000007337808 */ /* 0x000fe40005800000 */
[----:B------:R-:W-:Y:S02]  /*75e0*/  FSEL R50, R8, -INF , !P4 ;  /* 0xff80000008327808 */ /* 0x000fe40006000000 */
[----:B------:R-:W-:-:S02]  /*75f0*/  ISETP.GT.U32.AND P3, PT, R45, R216, PT ;  /* 0x000000d82d00720c */ /* 0x000fc40003f64070 */
[-C--:B------:R-:W-:Y:S02]  /*7600*/  ISETP.GT.U32.AND P4, PT, R47, R216.reuse, PT ;  /* 0x000000d82f00720c */ /* 0x080fe40003f84070 */
[----:B------:R-:W-:Y:S02]  /*7610*/  FSEL R0, R0, -INF , !P1 ;  /* 0xff80000000007808 */ /* 0x000fe40004800000 */
[----:B------:R-:W-:Y:S02]  /*7620*/  ISETP.GT.U32.AND P1, PT, R49, R216, PT ;  /* 0x000000d83100720c */ /* 0x000fe40003f24070 */
[----:B------:R-:W-:Y:S02]  /*7630*/  ISETP.GT.U32.AND.EX P3, PT, R44, RZ, PT, P3 ;  /* 0x000000ff2c00720c */ /* 0x000fe40003f64130 */
[----:B------:R-:W-:Y:S02]  /*7640*/  ISETP.GT.U32.AND.EX P4, PT, R46, RZ, PT, P4 ;  /* 0x000000ff2e00720c */ /* 0x000fe40003f84140 */
[----:B------:R-:W-:-:S02]  /*7650*/  ISETP.GT.U32.AND.EX P1, PT, R48, RZ, PT, P1 ;  /* 0x000000ff3000720c */ /* 0x000fc40003f24110 */
[----:B------:R-:W-:Y:S02]  /*7660*/  FSEL R55, R9, -INF , !P3 ;  /* 0xff80000009377808 */ /* 0x000fe40005800000 */
[----:B------:R-:W-:Y:S02]  /*7670*/  FSEL R52, R10, -INF , !P4 ;  /* 0xff8000000a347808 */ /* 0x000fe40006000000 */
[-C--:B------:R-:W-:Y:S02]  /*7680*/  ISETP.GT.U32.AND P3, PT, R57, R216.reuse, PT ;  /* 0x000000d83900720c */ /* 0x080fe40003f64070 */
[----:B------:R-:W-:Y:S02]  /*7690*/  ISETP.GT.U32.AND P4, PT, R53, R216, PT ;  /* 0x000000d83500720c */ /* 0x000fe40003f84070 */
[----:B------:R-:W-:Y:S02]  /*76a0*/  FSEL R5, R5, -INF , !P5 ;  /* 0xff80000005057808 */ /* 0x000fe40006800000 */
[----:B------:R-:W-:-:S02]  /*76b0*/  FSEL R53, R11, -INF , !P1 ;  /* 0xff8000000b357808 */ /* 0x000fc40004800000 */
[-C--:B------:R-:W-:Y:S02]  /*76c0*/  ISETP.GT.U32.AND P1, PT, R63, R216.reuse, PT ;  /* 0x000000d83f00720c */ /* 0x080fe40003f24070 */
[----:B------:R-:W-:Y:S02]  /*76d0*/  ISETP.GT.U32.AND.EX P2, PT, R59, RZ, PT, P2 ;  /* 0x000000ff3b00720c */ /* 0x000fe40003f44120 */
[----:B------:R-:W-:Y:S02]  /*76e0*/  ISETP.GT.U32.AND.EX P3, PT, R58, RZ, PT, P3 ;  /* 0x000000ff3a00720c */ /* 0x000fe40003f64130 */
[----:B------:R-:W-:Y:S02]  /*76f0*/  ISETP.GT.U32.AND.EX P4, PT, R54, RZ, PT, P4 ;  /* 0x000000ff3600720c */ /* 0x000fe40003f84140 */
[----:B------:R-:W-:Y:S01]  /*7700*/  ISETP.GT.U32.AND P5, PT, R61, R216, PT ;  /* 0x000000d83d00720c */ /* 0x000fe20003fa4070 */
[----:B-1----:R-:W-:-:S12]  /*7710*/  @!P6 BRA `(.L_x_17) ;  /* 0x0000006c0084e947 */ /* 0x002fd80003800000 */
.L_x_25:
[----:B0-----:R-:W-:Y:S01]  /*7720*/  USHF.R.S32.HI UR4, URZ, 0x1f, UR67 ;  /* 0x0000001fff047899 */ /* 0x001fe20008011443 */
[----:B------:R-:W-:Y:S01]  /*7730*/  FMUL R54, R14, UR68 ;  /* 0x000000440e367c20 */ /* 0x000fe20008400000 */
[----:B------:R-:W-:Y:S01]  /*7740*/  FSEL R14, R12, -INF , !P4 ;  /* 0xff8000000c0e7808 */ /* 0x000fe20006000000 */
[----:B------:R-:W-:Y:S01]  /*7750*/  FMUL R13, R13, UR68 ;  /* 0x000000440d0d7c20 */ /* 0x000fe20008400000 */
[----:B------:R-:W-:Y:S01]  /*7760*/  IADD3 R62, P4, PT, R178, UR67, RZ ;  /* 0x00000043b23e7c10 */ /* 0x000fe2000ff9e0ff */
[----:B------:R-:W-:Y:S01]  /*7770*/  IMAD.IADD R70, R70, 0x1, R71 ;  /* 0x0000000146467824 */ /* 0x000fe200078e0247 */
[----:B------:R-:W-:Y:S01]  /*7780*/  FSEL R54, R54, -INF , !P2 ;  /* 0xff80000036367808 */ /* 0x000fe20005000000 */
[----:B------:R-:W-:Y:S01]  /*7790*/  IMAD.IADD R81, R81, 0x1, R82 ;  /* 0x0000000151517824 */ /* 0x000fe200078e0252 */
[----:B------:R-:W-:Y:S02]  /*77a0*/  IADD3.X R63, PT, PT, R179, UR4, RZ, P4, !PT ;  /* 0x00000004b33f7c10 */ /* 0x000fe4000a7fe4ff */
[----:B------:R-:W-:-:S02]  /*77b0*/  IADD3 R48, P4, PT, R172, UR67, RZ ;  /* 0x00000043ac307c10 */ /* 0x000fc4000ff9e0ff */
[----:B------:R-:W-:Y:S02]  /*77c0*/  FSEL R57, R13, -INF , !P3 ;  /* 0xff8000000d397808 */ /* 0x000fe40005800000 */
[----:B------:R-:W-:Y:S02]  /*77d0*/  IADD3.X R49, PT, PT, R173, UR4, RZ, P4, !PT ;  /* 0x00000004ad317c10 */ /* 0x000fe4000a7fe4ff */
[----:B------:R-:W-:Y:S02]  /*77e0*/  IADD3 R60, P2, PT, R174, UR67, RZ ;  /* 0x00000043ae3c7c10 */ /* 0x000fe4000ff5e0ff */
[----:B------:R-:W-:Y:S01]  /*77f0*/  IADD3 R42, P4, PT, R166, UR67, RZ ;  /* 0x00000043a62a7c10 */ /* 0x000fe2000ff9e0ff */
[----:B------:R-:W2:Y:S01]  /*7800*/  LDG.E.U8 R48, desc[UR36][R48.64] ;  /* 0x0000002430307981 */ /* 0x000ea2000c1e1100 */
[----:B------:R-:W-:Y:S02]  /*7810*/  IADD3 R58, P3, PT, R176, UR67, RZ ;  /* 0x00000043b03a7c10 */ /* 0x000fe4000ff7e0ff */
[----:B------:R-:W-:-:S02]  /*7820*/  IADD3.X R61, PT, PT, R175, UR4, RZ, P2, !PT ;  /* 0x00000004af3d7c10 */ /* 0x000fc400097fe4ff */
[----:B------:R-:W-:Y:S02]  /*7830*/  IADD3.X R43, PT, PT, R167, UR4, RZ, P4, !PT ;  /* 0x00000004a72b7c10 */ /* 0x000fe4000a7fe4ff */
[----:B------:R-:W-:Y:S01]  /*7840*/  IADD3.X R59, PT, PT, R177, UR4, RZ, P3, !PT ;  /* 0x00000004b13b7c10 */ /* 0x000fe20009ffe4ff */
[----:B------:R-:W3:Y:S01]  /*7850*/  LDG.E.U8 R60, desc[UR36][R60.64] ;  /* 0x000000243c3c7981 */ /* 0x000ee2000c1e1100 */
[----:B------:R-:W-:Y:S02]  /*7860*/  IADD3 R44, P2, PT, R168, UR67, RZ ;  /* 0x00000043a82c7c10 */ /* 0x000fe4000ff5e0ff */
[----:B------:R-:W-:Y:S01]  /*7870*/  IADD3 R36, P4, PT, R160, UR67, RZ ;  /* 0x00000043a0247c10 */ /* 0x000fe2000ff9e0ff */
[----:B------:R-:W4:Y:S01]  /*7880*/  LDG.E.U8 R58, desc[UR36][R58.64] ;  /* 0x000000243a3a7981 */ /* 0x000f22000c1e1100 */
[----:B------:R-:W-:Y:S02]  /*7890*/  IADD3 R46, P3, PT, R170, UR67, RZ ;  /* 0x00000043aa2e7c10 */ /* 0x000fe4000ff7e0ff */
[----:B------:R-:W-:Y:S01]  /*78a0*/  IADD3.X R45, PT, PT, R169, UR4, RZ, P2, !PT ;  /* 0x00000004a92d7c10 */ /* 0x000fe200097fe4ff */
[----:B------:R-:W5:Y:S01]  /*78b0*/  LDG.E.U8 R42, desc[UR36][R42.64] ;  /* 0x000000242a2a7981 */ /* 0x000f62000c1e1100 */
[----:B------:R-:W-:-:S02]  /*78c0*/  IADD3.X R37, PT, PT, R161, UR4, RZ, P4, !PT ;  /* 0x00000004a1257c10 */ /* 0x000fc4000a7fe4ff */
[----:B------:R-:W-:Y:S01]  /*78d0*/  IADD3.X R47, PT, PT, R171, UR4, RZ, P3, !PT ;  /* 0x00000004ab2f7c10 */ /* 0x000fe20009ffe4ff */
[----:B------:R-:W2:Y:S01]  /*78e0*/  LDG.E.U8 R44, desc[UR36][R44.64] ;  /* 0x000000242c2c7981 */ /* 0x000ea2000c1e1100 */
[----:B------:R-:W-:Y:S02]  /*78f0*/  IADD3 R38, P2, PT, R162, UR67, RZ ;  /* 0x00000043a2267c10 */ /* 0x000fe4000ff5e0ff */
[----:B------:R-:W-:Y:S01]  /*7900*/  IADD3 R10, P4, PT, R156, UR67, RZ ;  /* 0x000000439c0a7c10 */ /* 0x000fe2000ff9e0ff */
[----:B------:R-:W2:Y:S01]  /*7910*/  LDG.E.U8 R46, desc[UR36][R46.64] ;  /* 0x000000242e2e7981 */ /* 0x000ea2000c1e1100 */
[----:B------:R-:W-:Y:S02]  /*7920*/  IADD3 R40, P3, PT, R164, UR67, RZ ;  /* 0x00000043a4287c10 */ /* 0x000fe4000ff7e0ff */
[----:B------:R-:W-:Y:S01]  /*7930*/  IADD3.X R39, PT, PT, R163, UR4, RZ, P2, !PT ;  /* 0x00000004a3277c10 */ /* 0x000fe200097fe4ff */
[----:B------:R-:W2:Y:S01]  /*7940*/  LDG.E.U8 R240, desc[UR36][R36.64] ;  /* 0x0000002424f07981 */ /* 0x000ea2000c1e1100 */
[----:B------:R-:W-:-:S02]  /*7950*/  IADD3.X R11, PT, PT, R157, UR4, RZ, P4, !PT ;  /* 0x000000049d0b7c10 */ /* 0x000fc4000a7fe4ff */
[----:B------:R-:W-:Y:S01]  /*7960*/  IADD3.X R41, PT, PT, R165, UR4, RZ, P3, !PT ;  /* 0x00000004a5297c10 */ /* 0x000fe20009ffe4ff */
[----:B------:R0:W2:Y:S01]  /*7970*/  LDG.E.U8 R238, desc[UR36][R38.64] ;  /* 0x0000002426ee7981 */ /* 0x0000a2000c1e1100 */
[----:B------:R-:W-:Y:S02]  /*7980*/  ISETP.GT.U32.AND P2, PT, R85, R216, PT ;  /* 0x000000d85500720c */ /* 0x000fe40003f44070 */
[----:B------:R-:W-:Y:S01]  /*7990*/  IADD3 R6, P4, PT, R152, UR67, RZ ;  /* 0x0000004398067c10 */ /* 0x000fe2000ff9e0ff */
[----:B------:R-:W2:Y:S01]  /*79a0*/  LDG.E.U8 R40, desc[UR36][R40.64] ;  /* 0x0000002428287981 */ /* 0x000ea2000c1e1100 */
[----:B------:R-:W-:Y:S02]  /*79b0*/  ISETP.GT.U32.AND.EX P2, PT, R56, RZ, PT, P2 ;  /* 0x000000ff3800720c */ /* 0x000fe40003f44120 */
[----:B------:R-:W-:Y:S01]  /*79c0*/  IADD3.X R7, PT, PT, R153, UR4, RZ, P4, !PT ;  /* 0x0000000499077c10 */ /* 0x000fe2000a7fe4ff */
[----:B------:R-:W2:Y:S01]  /*79d0*/  LDG.E.U8 R56, desc[UR36][R62.64] ;  /* 0x000000243e387981 */ /* 0x000ea2000c1e1100 */
[----:B------:R-:W-:-:S02]  /*79e0*/  IADD3 R138, P4, PT, R150, UR67, RZ ;  /* 0x00000043968a7c10 */ /* 0x000fc4000ff9e0ff */
[----:B------:R-:W-:Y:S01]  /*79f0*/  IADD3 R12, P3, PT, R158, UR67, RZ ;  /* 0x000000439e0c7c10 */ /* 0x000fe2000ff7e0ff */
[----:B------:R-:W2:Y:S01]  /*7a00*/  LDG.E.U8 R244, desc[UR36][R10.64] ;  /* 0x000000240af47981 */ /* 0x000ea2000c1e1100 */
[----:B------:R-:W-:Y:S02]  /*7a10*/  IADD3.X R139, PT, PT, R151, UR4, RZ, P4, !PT ;  /* 0x00000004978b7c10 */ /* 0x000fe4000a7fe4ff */
[----:B------:R-:W-:Y:S01]  /*7a20*/  IADD3 R136, P4, PT, R148, UR67, RZ ;  /* 0x0000004394887c10 */ /* 0x000fe2000ff9e0ff */
[----:B------:R1:W2:Y:S01]  /*7a30*/  LDG.E.U8 R248, desc[UR36][R6.64] ;  /* 0x0000002406f87981 */ /* 0x0002a2000c1e1100 */
[----:B------:R-:W-:Y:S02]  /*7a40*/  IADD3.X R13, PT, PT, R159, UR4, RZ, P3, !PT ;  /* 0x000000049f0d7c10 */ /* 0x000fe40009ffe4ff */
[----:B------:R-:W-:Y:S01]  /*7a50*/  IADD3.X R137, PT, PT, R149, UR4, RZ, P4, !PT ;  /* 0x0000000495897c10 */ /* 0x000fe2000a7fe4ff */
[----:B------:R0:W2:Y:S01]  /*7a60*/  LDG.E.U8 R138, desc[UR36][R138.64] ;  /* 0x000000248a8a7981 */ /* 0x0000a2000c1e1100 */
[----:B------:R-:W-:-:S02]  /*7a70*/  IADD3 R8, P3, PT, R154, UR67, RZ ;  /* 0x000000439a087c10 */ /* 0x000fc4000ff7e0ff */
[----:B------:R-:W-:Y:S01]  /*7a80*/  ISETP.GT.U32.AND.EX P0, PT, R84, RZ, PT, P0 ;  /* 0x000000ff5400720c */ /* 0x000fe20003f04100 */
[----:B------:R0:W2:Y:S01]  /*7a90*/  LDG.E.U8 R136, desc[UR36][R136.64] ;  /* 0x0000002488887981 */ /* 0x0000a2000c1e1100 */
[----:B------:R-:W-:Y:S02]  /*7aa0*/  IADD3.X R9, PT, PT, R155, UR4, RZ, P3, !PT ;  /* 0x000000049b097c10 */ /* 0x000fe40009ffe4ff */
[----:B------:R-:W-:Y:S01]  /*7ab0*/  SEL R71, RZ, 0x1, !P0 ;  /* 0x00000001ff477807 */ /* 0x000fe20004000000 */
[----:B------:R-:W2:Y:S01]  /*7ac0*/  LDG.E.U8 R242, desc[UR36][R12.64] ;  /* 0x000000240cf27981 */ /* 0x000ea2000c1e1100 */
[----:B------:R-:W-:Y:S02]  /*7ad0*/  LOP3.LUT R70, R70, 0x3, RZ, 0xc0, !PT ;  /* 0x0000000346467812 */ /* 0x000fe400078ec0ff */
[----:B------:R-:W-:Y:S01]  /*7ae0*/  LOP3.LUT R81, R81, 0x3, RZ, 0xc0, !PT ;  /* 0x0000000351517812 */ /* 0x000fe200078ec0ff */
[----:B------:R0:W2:Y:S01]  /*7af0*/  LDG.E.U8 R246, desc[UR36][R8.64] ;  /* 0x0000002408f67981 */ /* 0x0000a2000c1e1100 */
[----:B------:R-:W-:Y:S01]  /*7b00*/  IMAD.IADD R71, R71, 0x1, R78 ;  /* 0x0000000147477824 */ /* 0x000fe200078e024e */
[----:B------:R-:W-:-:S02]  /*7b10*/  IADD3 R68, PT, PT, R70, R69, R68 ;  /* 0x0000004546447210 */ /* 0x000fc40007ffe044 */
[----:B------:R-:W-:Y:S02]  /*7b20*/  IADD3 R74, PT, PT, R74, R75, RZ ;  /* 0x0000004b4a4a7210 */ /* 0x000fe40007ffe0ff */
[----:B------:R-:W-:Y:S01]  /*7b30*/  LOP3.LUT R71, R71, 0x3, RZ, 0xc0, !PT ;  /* 0x0000000347477812 */ /* 0x000fe200078ec0ff */
[----:B------:R-:W-:Y:S01]  /*7b40*/  IMAD.SHL.U32 R68, R68, 0x100, RZ ;  /* 0x0000010044447824 */ /* 0x000fe200078e00ff */
[----:B------:R-:W-:Y:S02]  /*7b50*/  IADD3 R80, PT, PT, R81, R80, R79 ;  /* 0x0000005051507210 */ /* 0x000fe40007ffe04f */
[----:B------:R-:W-:Y:S02]  /*7b60*/  IADD3 R71, PT, PT, R71, R77, R76 ;  /* 0x0000004d47477210 */ /* 0x000fe40007ffe04c */
[----:B------:R-:W-:Y:S02]  /*7b70*/  LOP3.LUT R74, R74, 0x3, RZ, 0xc0, !PT ;  /* 0x000000034a4a7812 */ /* 0x000fe400078ec0ff */
[----:B------:R-:W-:-:S02]  /*7b80*/  LOP3.LUT R71, R71, 0xf, RZ, 0xc0, !PT ;  /* 0x0000000f47477812 */ /* 0x000fc400078ec0ff */
[-C--:B------:R-:W-:Y:S02]  /*7b90*/  ISETP.GT.U32.AND P4, PT, R67, R216.reuse, PT ;  /* 0x000000d84300720c */ /* 0x080fe40003f84070 */
[----:B------:R-:W-:Y:S01]  /*7ba0*/  IADD3 R72, PT, PT, R74, R73, R72 ;  /* 0x000000494a487210 */ /* 0x000fe20007ffe048 */
[----:B------:R-:W-:Y:S01]  /*7bb0*/  IMAD R71, R80, 0x10, R71 ;  /* 0x0000001050477824 */ /* 0x000fe200078e0247 */
[----:B------:R-:W-:Y:S02]  /*7bc0*/  LOP3.LUT R67, R68, 0xf00, RZ, 0xe2, !PT ;  /* 0x00000f0044437812 */ /* 0x000fe400078ee2ff */
[----:B------:R-:W-:Y:S02]  /*7bd0*/  ISETP.GT.U32.AND.EX P5, PT, R66, RZ, PT, P5 ;  /* 0x000000ff4200720c */ /* 0x000fe40003fa4150 */
[----:B------:R-:W-:Y:S02]  /*7be0*/  LEA R67, R72, R67, 0xc ;  /* 0x0000004348437211 */ /* 0x000fe400078e60ff */
[----:B------:R-:W-:Y:S01]  /*7bf0*/  LOP3.LUT R66, R71, 0xff, RZ, 0xc0, !PT ;  /* 0x000000ff47427812 */ /* 0x000fe200078ec0ff */
[----:B------:R-:W-:Y:S01]  /*7c00*/  FMUL R15, R15, UR68 ;  /* 0x000000440f0f7c20 */ /* 0x000fe20008400000 */
[----:B------:R-:W-:Y:S01]  /*7c10*/  ISETP.GT.U32.AND.EX P4, PT, R2, RZ, PT, P4 ;  /* 0x000000ff0200720c */ /* 0x000fe20003f84140 */
[----:B------:R-:W-:Y:S01]  /*7c20*/  FMUL R20, R20, UR68 ;  /* 0x0000004414147c20 */ /* 0x000fe20008400000 */
[----:B------:R-:W-:Y:S01]  /*7c30*/  FMUL R17, R17, UR68 ;  /* 0x0000004411117c20 */ /* 0x000fe20008400000 */
[----:B------:R-:W-:Y:S01]  /*7c40*/  IMAD.IADD R66, R67, 0x1, R66 ;  /* 0x0000000143427824 */ /* 0x000fe200078e0242 */
[----:B------:R-:W-:-:S02]  /*7c50*/  ISETP.GT.U32.AND P3, PT, R83, R216, PT ;  /* 0x000000d85300720c */ /* 0x000fc40003f64070 */
[----:B------:R-:W-:Y:S02]  /*7c60*/  ISETP.GT.U32.AND.EX P1, PT, R65, RZ, PT, P1 ;  /* 0x000000ff4100720c */ /* 0x000fe40003f24110 */
[----:B------:R-:W-:Y:S02]  /*7c70*/  LOP3.LUT R66, R66, 0xffff, RZ, 0xc0, !PT ;  /* 0x0000ffff42427812 */ /* 0x000fe400078ec0ff */
[----:B------:R-:W-:Y:S02]  /*7c80*/  FSEL R15, R15, -INF , !P4 ;  /* 0xff8000000f0f7808 */ /* 0x000fe40006000000 */
[----:B------:R-:W-:Y:S01]  /*7c90*/  SHF.R.U32.HI R2, RZ, 0xf, R66 ;  /* 0x0000000fff027819 */ /* 0x000fe20000011642 */
[----:B------:R-:W-:Y:S01]  /*7ca0*/  FMUL R16, R16, UR68 ;  /* 0x0000004410107c20 */ /* 0x000fe20008400000 */
[----:B------:R-:W-:Y:S02]  /*7cb0*/  FSEL R17, R17, -INF , !P2 ;  /* 0xff80000011117808 */ /* 0x000fe40005000000 */
[----:B------:R-:W-:-:S02]  /*7cc0*/  LOP3.LUT P4, RZ, R2, 0x1, RZ, 0xc0, !PT ;  /* 0x0000000102ff7812 */ /* 0x000fc4000788c0ff */
[--C-:B------:R-:W-:Y:S01]  /*7cd0*/  SHF.R.U32.HI R2, RZ, 0xd, R66.reuse ;  /* 0x0000000dff027819 */ /* 0x100fe20000011642 */
[----:B------:R-:W-:Y:S01]  /*7ce0*/  FMUL R18, R18, UR68 ;  /* 0x0000004412127c20 */ /* 0x000fe20008400000 */
[----:B------:R-:W-:Y:S02]  /*7cf0*/  FSEL R20, R20, -INF , !P4 ;  /* 0xff80000014147808 */ /* 0x000fe40006000000 */
[----:B------:R-:W-:Y:S02]  /*7d00*/  ISETP.GT.U32.AND P4, PT, R3, R216, PT ;  /* 0x000000d80300720c */ /* 0x000fe40003f84070 */
[----:B------:R-:W-:Y:S02]  /*7d10*/  ISETP.GT.U32.AND.EX P3, PT, R64, RZ, PT, P3 ;  /* 0x000000ff4000720c */ /* 0x000fe40003f64130 */
[----:B------:R-:W-:Y:S01]  /*7d20*/  LOP3.LUT P2, RZ, R2, 0x1, RZ, 0xc0, !PT ;  /* 0x0000000102ff7812 */ /* 0x000fe2000784c0ff */
[----:B------:R-:W-:Y:S01]  /*7d30*/  FMUL R4, R4, UR68 ;  /* 0x0000004404047c20 */ /* 0x000fe20008400000 */
[----:B0-----:R-:W-:-:S02]  /*7d40*/  SHF.R.U32.HI R38, RZ, 0xe, R66 ;  /* 0x0000000eff267819 */ /* 0x001fc40000011642 */
[----:B------:R-:W-:Y:S01]  /*7d50*/  SHF.R.U32.HI R2, RZ, 0xc, R66 ;  /* 0x0000000cff027819 */ /* 0x000fe20000011642 */
[----:B------:R-:W-:Y:S01]  /*7d60*/  FMUL R21, R21, UR68 ;  /* 0x0000004415157c20 */ /* 0x000fe20008400000 */
[----:B------:R-:W-:Y:S02]  /*7d70*/  ISETP.GT.U32.AND.EX P4, PT, R132, RZ, PT, P4 ;  /* 0x000000ff8400720c */ /* 0x000fe40003f84140 */
[----:B------:R-:W-:Y:S02]  /*7d80*/  FSEL R16, R16, -INF , !P3 ;  /* 0xff80000010107808 */ /* 0x000fe40005800000 */
[----:B------:R-:W-:Y:S02]  /*7d90*/  FSEL R18, R18, -INF , !P5 ;  /* 0xff80000012127808 */ /* 0x000fe40006800000 */
[----:B------:R-:W-:Y:S02]  /*7da0*/  LOP3.LUT P3, RZ, R38, 0x1, RZ, 0xc0, !PT ;  /* 0x0000000126ff7812 */ /* 0x000fe4000786c0ff */
[----:B------:R-:W-:-:S02]  /*7db0*/  LOP3.LUT P5, RZ, R2, 0x1, RZ, 0xc0, !PT ;  /* 0x0000000102ff7812 */ /* 0x000fc400078ac0ff */
[----:B------:R-:W-:Y:S02]  /*7dc0*/  SHF.R.U32.HI R2, RZ, 0xa, R66 ;  /* 0x0000000aff027819 */ /* 0x000fe40000011642 */
[----:B-1----:R-:W-:Y:S02]  /*7dd0*/  FSEL R7, R4, -INF , !P4 ;  /* 0xff80000004077808 */ /* 0x002fe40006000000 */
[----:B------:R-:W-:Y:S02]  /*7de0*/  FSEL R21, R21, -INF , !P3 ;  /* 0xff80000015157808 */ /* 0x000fe40005800000 */
[----:B------:R-:W-:Y:S02]  /*7df0*/  LOP3.LUT P3, RZ, R2, 0x1, RZ, 0xc0, !PT ;  /* 0x0000000102ff7812 */ /* 0x000fe4000786c0ff */
[----:B------:R-:W-:-:S04]  /*7e00*/  FMNMX3 R2, R7, R5, R0, !PT ;  /* 0x0000000507027276 */ /* 0x000fc80007800000 */
[----:B------:R-:W-:-:S04]  /*7e10*/  FMNMX3 R2, R2, R51, R50, !PT ;  /* 0x0000003302027276 */ /* 0x000fc80007800032 */
[----:B------:R-:W-:-:S04]  /*7e20*/  FMNMX3 R2, R2, R55, R52, !PT ;  /* 0x0000003702027276 */ /* 0x000fc80007800034 */
[----:B------:R-:W-:Y:S01]  /*7e30*/  FMNMX3 R2, R2, R53, R14, !PT ;  /* 0x0000003502027276 */ /* 0x000fe2000780000e */
[----:B------:R-:W-:-:S03]  /*7e40*/  FMUL R19, R19, UR68 ;  /* 0x0000004413137c20 */ /* 0x000fc60008400000 */
[----:B------:R-:W-:Y:S02]  /*7e50*/  FMNMX3 R2, R2, R57, R54, !PT ;  /* 0x0000003902027276 */ /* 0x000fe40007800036 */
[----:B------:R-:W-:Y:S02]  /*7e60*/  SHF.R.U32.HI R6, RZ, 0xb, R66 ;  /* 0x0000000bff067819 */ /* 0x000fe40000011642 */
[----:B------:R-:W-:Y:S01]  /*7e70*/  FMNMX3 R2, R2, R15, R16, !PT ;  /* 0x0000000f02027276 */ /* 0x000fe20007800010 */
[----:B------:R-:W-:Y:S01]  /*7e80*/  FMUL R22, R22, UR68 ;  /* 0x0000004416167c20 */ /* 0x000fe20008400000 */
[----:B------:R-:W-:Y:S02]  /*7e90*/  FSEL R19, R19, -INF , !P1 ;  /* 0xff80000013137808 */ /* 0x000fe40004800000 */
[----:B------:R-:W-:Y:S02]  /*7ea0*/  LOP3.LUT P1, RZ, R6, 0x1, RZ, 0xc0, !PT ;  /* 0x0000000106ff7812 */ /* 0x000fe4000782c0ff */
[----:B------:R-:W-:-:S02]  /*7eb0*/  FMNMX3 R2, R2, R17, R18, !PT ;  /* 0x0000001102027276 */ /* 0x000fc40007800012 */
[--C-:B------:R-:W-:Y:S01]  /*7ec0*/  SHF.R.U32.HI R6, RZ, 0x9, R66.reuse ;  /* 0x00000009ff067819 */ /* 0x100fe20000011642 */
[----:B------:R-:W-:Y:S01]  /*7ed0*/  FMUL R23, R23, UR68 ;  /* 0x0000004417177c20 */ /* 0x000fe20008400000 */
[----:B------:R-:W-:Y:S01]  /*7ee0*/  FMUL R24, R24, UR68 ;  /* 0x0000004418187c20 */ /* 0x000fe20008400000 */
[----:B------:R-:W-:Y:S02]  /*7ef0*/  SHF.R.U32.HI R4, RZ, 0x8, R66 ;  /* 0x00000008ff047819 */ /* 0x000fe40000011642 */
[----:B------:R-:W-:Y:S02]  /*7f00*/  FSEL R22, R22, -INF , !P2 ;  /* 0xff80000016167808 */ /* 0x000fe40005000000 */
[----:B------:R-:W-:Y:S02]  /*7f10*/  FMNMX3 R2, R2, R19, R20, !PT ;  /* 0x0000001302027276 */ /* 0x000fe40007800014 */
[----:B------:R-:W-:Y:S01]  /*7f20*/  LOP3.LUT P4, RZ, R6, 0x1, RZ, 0xc0, !PT ;  /* 0x0000000106ff7812 */ /* 0x000fe2000788c0ff */
[----:B------:R-:W-:Y:S01]  /*7f30*/  FMUL R25, R25, UR68 ;  /* 0x0000004419197c20 */ /* 0x000fe20008400000 */
[----:B------:R-:W-:Y:S01]  /*7f40*/  SHF.R.U32.HI R6, RZ, 0x7, R66 ;  /* 0x00000007ff067819 */ /* 0x000fe20000011642 */
[----:B------:R-:W-:Y:S01]  /*7f50*/  FMUL R26, R26, UR68 ;  /* 0x000000441a1a7c20 */ /* 0x000fe20008400000 */
[----:B------:R-:W-:-:S02]  /*7f60*/  LOP3.LUT P2, RZ, R4, 0x1, RZ, 0xc0, !PT ;  /* 0x0000000104ff7812 */ /* 0x000fc4000784c0ff */
[----:B------:R-:W-:Y:S02]  /*7f70*/  FSEL R23, R23, -INF , !P5 ;  /* 0xff80000017177808 */ /* 0x000fe40006800000 */
[----:B------:R-:W-:Y:S02]  /*7f80*/  FSEL R24, R24, -INF , !P1 ;  /* 0xff80000018187808 */ /* 0x000fe40004800000 */
[----:B------:R-:W-:Y:S02]  /*7f90*/  FMNMX3 R2, R2, R21, R22, !PT ;  /* 0x0000001502027276 */ /* 0x000fe40007800016 */
[--C-:B------:R-:W-:Y:S01]  /*7fa0*/  SHF.R.U32.HI R4, RZ, 0x6, R66.reuse ;  /* 0x00000006ff047819 */ /* 0x100fe20000011642 */
[----:B------:R-:W-:Y:S01]  /*7fb0*/  FMUL R27, R27, UR68 ;  /* 0x000000441b1b7c20 */ /* 0x000fe20008400000 */
[----:B------:R-:W-:Y:S01]  /*7fc0*/  LOP3.LUT P5, RZ, R6, 0x1, RZ, 0xc0, !PT ;  /* 0x0000000106ff7812 */ /* 0x000fe200078ac0ff */
[----:B------:R-:W-:Y:S01]  /*7fd0*/  FMUL R28, R28, UR68 ;  /* 0x000000441c1c7c20 */ /* 0x000fe20008400000 */
[----:B------:R-:W-:-:S02]  /*7fe0*/  SHF.R.U32.HI R6, RZ, 0x5, R66 ;  /* 0x00000005ff067819 */ /* 0x000fc40000011642 */
[----:B------:R-:W-:Y:S02]  /*7ff0*/  FSEL R25, R25, -INF , !P3 ;  /* 0xff80000019197808 */ /* 0x000fe40005800000 */
[----:B------:R-:W-:Y:S02]  /*8000*/  FSEL R26, R26, -INF , !P4 ;  /* 0xff8000001a1a7808 */ /* 0x000fe40006000000 */
[----:B------:R-:W-:Y:S02]  /*8010*/  FMNMX3 R2, R2, R23, R24, !PT ;  /* 0x0000001702027276 */ /* 0x000fe40007800018 */
[----:B------:R-:W-:Y:S01]  /*8020*/  LOP3.LUT P1, RZ, R4, 0x1, RZ, 0xc0, !PT ;  /* 0x0000000104ff7812 */ /* 0x000fe2000782c0ff */
[----:B------:R-:W-:Y:S01]  /*8030*/  FMUL R29, R29, UR68 ;  /* 0x000000441d1d7c20 */ /* 0x000fe20008400000 */
[----:B------:R-:W-:Y:S01]  /*8040*/  SHF.R.U32.HI R4, RZ, 0x4, R66 ;  /* 0x00000004ff047819 */ /* 0x000fe20000011642 */
[----:B------:R-:W-:Y:S01]  /*8050*/  FMUL R30, R30, UR68 ;  /* 0x000000441e1e7c20 */ /* 0x000fe20008400000 */
[----:B------:R-:W-:-:S02]  /*8060*/  LOP3.LUT P3, RZ, R6, 0x1, RZ, 0xc0, !PT ;  /* 0x0000000106ff7812 */ /* 0x000fc4000786c0ff */
[----:B------:R-:W-:Y:S02]  /*8070*/  SHF.R.U32.HI R6, RZ, 0x3, R66 ;  /* 0x00000003ff067819 */ /* 0x000fe40000011642 */
[----:B------:R-:W-:Y:S02]  /*8080*/  FSEL R27, R27, -INF , !P2 ;  /* 0xff8000001b1b7808 */ /* 0x000fe40005000000 */
[----:B------:R-:W-:Y:S02]  /*8090*/  FSEL R28, R28, -INF , !P5 ;  /* 0xff8000001c1c7808 */ /* 0x000fe40006800000 */
[----:B------:R-:W-:Y:S01]  /*80a0*/  FMNMX3 R2, R2, R25, R26, !PT ;  /* 0x0000001902027276 */ /* 0x000fe2000780001a */
[----:B------:R-:W-:Y:S01]  /*80b0*/  FMUL R31, R31, UR68 ;  /* 0x000000441f1f7c20 */ /* 0x000fe20008400000 */
[----:B------:R-:W-:Y:S01]  /*80c0*/  LOP3.LUT P4, RZ, R4, 0x1, RZ, 0xc0, !PT ;  /* 0x0000000104ff7812 */ /* 0x000fe2000788c0ff */
[----:B------:R-:W-:Y:S01]  /*80d0*/  FMUL R32, R32, UR68 ;  /* 0x0000004420207c20 */ /* 0x000fe20008400000 */
[----:B------:R-:W-:-:S02]  /*80e0*/  SHF.R.U32.HI R4, RZ, 0x2, R66 ;  /* 0x00000002ff047819 */ /* 0x000fc40000011642 */
[----:B------:R-:W-:Y:S02]  /*80f0*/  LOP3.LUT P2, RZ, R6, 0x1, RZ, 0xc0, !PT ;  /* 0x0000000106ff7812 */ /* 0x000fe4000784c0ff */
[----:B------:R-:W-:Y:S02]  /*8100*/  SHF.R.U32.HI R66, RZ, 0x1, R66 ;  /* 0x00000001ff427819 */ /* 0x000fe40000011642 */
[----:B------:R-:W-:Y:S02]  /*8110*/  FSEL R29, R29, -INF , !P1 ;  /* 0xff8000001d1d7808 */ /* 0x000fe40004800000 */
[----:B------:R-:W-:Y:S02]  /*8120*/  FSEL R30, R30, -INF , !P3 ;  /* 0xff8000001e1e7808 */ /* 0x000fe40005800000 */
[----:B------:R-:W-:Y:S01]  /*8130*/  FMNMX3 R2, R2, R27, R28, !PT ;  /* 0x0000001b02027276 */ /* 0x000fe2000780001c */
[----:B------:R-:W-:Y:S01]  /*8140*/  FMUL R33, R33, UR68 ;  /* 0x0000004421217c20 */ /* 0x000fe20008400000 */
[----:B------:R-:W-:Y:S01]  /*8150*/  FMUL R34, R34, UR68 ;  /* 0x0000004422227c20 */ /* 0x000fe20008400000 */
[----:B------:R-:W-:-:S02]  /*8160*/  LOP3.LUT P5, RZ, R4, 0x1, RZ, 0xc0, !PT ;  /* 0x0000000104ff7812 */ /* 0x000fc400078ac0ff */
[----:B------:R-:W-:Y:S02]  /*8170*/  LOP3.LUT P1, RZ, R66, 0x1, RZ, 0xc0, !PT ;  /* 0x0000000142ff7812 */ /* 0x000fe4000782c0ff */
[----:B------:R-:W-:Y:S02]  /*8180*/  FSEL R31, R31, -INF , !P4 ;  /* 0xff8000001f1f7808 */ /* 0x000fe40006000000 */
[----:B------:R-:W-:Y:S02]  /*8190*/  FSEL R139, R32, -INF , !P2 ;  /* 0xff800000208b7808 */ /* 0x000fe40005000000 */
[----:B------:R-:W-:Y:S01]  /*81a0*/  FMNMX3 R2, R2, R29, R30, !PT ;  /* 0x0000001d02027276 */ /* 0x000fe2000780001e */
[----:B------:R-:W-:Y:S01]  /*81b0*/  FMUL R35, R35, UR68 ;  /* 0x0000004423237c20 */ /* 0x000fe20008400000 */
[----:B------:R-:W-:Y:S02]  /*81c0*/  FSEL R137, R33, -INF , !P5 ;  /* 0xff80000021897808 */ /* 0x000fe40006800000 */
[----:B------:R-:W-:-:S02]  /*81d0*/  FSEL R34, R34, -INF , !P1 ;  /* 0xff80000022227808 */ /* 0x000fc40004800000 */
[----:B------:R-:W-:Y:S02]  /*81e0*/  FMNMX3 R2, R2, R31, R139, !PT ;  /* 0x0000001f02027276 */ /* 0x000fe4000780008b */
[----:B------:R-:W-:Y:S02]  /*81f0*/  FSEL R35, R35, -INF , !P0 ;  /* 0xff80000023237808 */ /* 0x000fe40004000000 */
[----:B------:R-:W-:-:S04]  /*8200*/  FMNMX3 R2, R2, R137, R34, !PT ;  /* 0x0000008902027276 */ /* 0x000fc80007800022 */
[----:B------:R-:W-:-:S05]  /*8210*/  FMNMX3 R2, R2, R35, R135, !PT ;  /* 0x0000002302027276 */ /* 0x000fca0007800087 */
[--C-:B------:R-:W-:Y:S01]  /*8220*/  FADD R7, R7, -R2.reuse ;  /* 0x8000000207077221 */ /* 0x100fe20000000000 */
[--C-:B------:R-:W-:Y:S01]  /*8230*/  FADD R5, R5, -R2.reuse ;  /* 0x8000000205057221 */ /* 0x100fe20000000000 */
[--C-:B------:R-:W-:Y:S02]  /*8240*/  FADD R0, R0, -R2.reuse ;  /* 0x8000000200007221 */ /* 0x100fe40000000000 */
[----:B------:R-:W-:Y:S01]  /*8250*/  FMUL R7, R7, 1.4426950216293334961 ;  /* 0x3fb8aa3b07077820 */ /* 0x000fe20000400000 */
[----:B------:R-:W-:Y:S01]  /*8260*/  FMUL R5, R5, 1.4426950216293334961 ;  /* 0x3fb8aa3b05057820 */ /* 0x000fe20000400000 */
[--C-:B------:R-:W-:Y:S01]  /*8270*/  FADD R51, R51, -R2.reuse ;  /* 0x8000000233337221 */ /* 0x100fe20000000000 */
[----:B------:R-:W-:Y:S01]  /*8280*/  FMUL R0, R0, 1.4426950216293334961 ;  /* 0x3fb8aa3b00007820 */ /* 0x000fe20000400000 */
[----:B------:R-:W-:Y:S02]  /*8290*/  MUFU.EX2 R140, R7 ;  /* 0x00000007008c7308 */ /* 0x000fe40000000800 */
[----:B------:R-:W-:Y:S01]  /*82a0*/  FMUL R51, R51, 1.4426950216293334961 ;  /* 0x3fb8aa3b33337820 */ /* 0x000fe20000400000 */
[----:B------:R-:W-:-:S05]  /*82b0*/  FADD R50, R50, -R2 ;  /* 0x8000000232327221 */ /* 0x000fca0000000000 */
[----:B------:R-:W0:Y:S01]  /*82c0*/  MUFU.EX2 R143, R5 ;  /* 0x00000005008f7308 */ /* 0x000e220000000800 */
[----:B------:R-:W-:Y:S01]  /*82d0*/  FMUL R50, R50, 1.4426950216293334961 ;  /* 0x3fb8aa3b32327820 */ /* 0x000fe20000400000 */
[----:B------:R-:W-:-:S06]  /*82e0*/  FADD R55, R55, -R2 ;  /* 0x8000000237377221 */ /* 0x000fcc0000000000 */
[----:B------:R0:W1:Y:S01]  /*82f0*/  MUFU.EX2 R9, R0 ;  /* 0x0000000000097308 */ /* 0x0000620000000800 */
        /* <DEDUP_REMOVED lines=72> */
[----:B---3--:R-:W-:-:S06]  /*8780*/  FADD R0, R11, R0 ;  /* 0x000000000b007221 */ /* 0x008fcc0000000000 */
[----:B------:R-:W3:Y:S01]  /*8790*/  MUFU.EX2 R229, R25 ;  /* 0x0000001900e57308 */ /* 0x000ee20000000800 */
[----:B0-----:R-:W-:-:S07]  /*87a0*/  FADD R5, R23, R0 ;  /* 0x0000000017057221 */ /* 0x001fce0000000000 */
[----:B------:R-:W0:Y:S01]  /*87b0*/  MUFU.EX2 R13, R26 ;  /* 0x0000001a000d7308 */ /* 0x000e220000000800 */
[----:B-1----:R-:W-:-:S07]  /*87c0*/  FADD R0, R226, R5 ;  /* 0x00000005e2007221 */ /* 0x002fce0000000000 */
[----:B------:R-:W1:Y:S01]  /*87d0*/  MUFU.EX2 R27, R27 ;  /* 0x0000001b001b7308 */ /* 0x000e620000000800 */
[----:B---3--:R-:W-:Y:S01]  /*87e0*/  FADD R0, R229, R0 ;  /* 0x00000000e5007221 */ /* 0x008fe20000000000 */
[--C-:B------:R-:W-:Y:S01]  /*87f0*/  FADD R28, R28, -R2.reuse ;  /* 0x800000021c1c7221 */ /* 0x100fe20000000000 */
[--C-:B------:R-:W-:Y:S01]  /*8800*/  FADD R30, R30, -R2.reuse ;  /* 0x800000021e1e7221 */ /* 0x100fe20000000000 */
[--C-:B------:R-:W-:Y:S01]  /*8810*/  FADD R31, R31, -R2.reuse ;  /* 0x800000021f1f7221 */ /* 0x100fe20000000000 */
[--C-:B------:R-:W-:Y:S01]  /*8820*/  FADD R29, R29, -R2.reuse ;  /* 0x800000021d1d7221 */ /* 0x100fe20000000000 */
[----:B------:R-:W-:Y:S01]  /*8830*/  FMUL R28, R28, 1.4426950216293334961 ;  /* 0x3fb8aa3b1c1c7820 */ /* 0x000fe20000400000 */
[----:B------:R-:W-:Y:S01]  /*8840*/  FADD R34, R34, -R2 ;  /* 0x8000000222227221 */ /* 0x000fe20000000000 */
[----:B0-----:R-:W-:Y:S01]  /*8850*/  FADD R0, R13, R0 ;  /* 0x000000000d007221 */ /* 0x001fe20000000000 */
[----:B------:R-:W-:Y:S01]  /*8860*/  FADD R35, R35, -R2 ;  /* 0x8000000223237221 */ /* 0x000fe20000000000 */
[----:B------:R-:W-:Y:S01]  /*8870*/  FMUL R30, R30, 1.4426950216293334961 ;  /* 0x3fb8aa3b1e1e7820 */ /* 0x000fe20000400000 */
[----:B------:R-:W-:Y:S01]  /*8880*/  FMUL R31, R31, 1.4426950216293334961 ;  /* 0x3fb8aa3b1f1f7820 */ /* 0x000fe20000400000 */
[----:B------:R-:W-:Y:S01]  /*8890*/  MUFU.EX2 R222, R28 ;  /* 0x0000001c00de7308 */ /* 0x000fe20000000800 */
[----:B------:R-:W-:Y:S01]  /*88a0*/  FMUL R29, R29, 1.4426950216293334961 ;  /* 0x3fb8aa3b1d1d7820 */ /* 0x000fe20000400000 */
[----:B------:R-:W-:Y:S01]  /*88b0*/  FMUL R134, R34, 1.4426950216293334961 ;  /* 0x3fb8aa3b22867820 */ /* 0x000fe20000400000 */
[----:B-1----:R-:W-:Y:S01]  /*88c0*/  FADD R227, R27, R0 ;  /* 0x000000001be37221 */ /* 0x002fe20000000000 */
[----:B------:R-:W-:Y:S01]  /*88d0*/  FADD R0, -R2, R135 ;  /* 0x0000008702007221 */ /* 0x000fe20000000100 */
[----:B------:R-:W-:Y:S01]  /*88e0*/  FMUL R215, R35, 1.4426950216293334961 ;  /* 0x3fb8aa3b23d77820 */ /* 0x000fe20000400000 */
[--C-:B------:R-:W-:Y:S01]  /*88f0*/  FADD R135, R137, -R2.reuse ;  /* 0x8000000289877221 */ /* 0x100fe20000000000 */
[----:B------:R-:W-:Y:S01]  /*8900*/  F2FP.SATFINITE.E4M3.F32.PACK_AB_MERGE_C R234, R51, R9, RZ ;  /* 0x0000000933ea723e */ /* 0x000fe200048070ff */
[----:B------:R-:W-:Y:S01]  /*8910*/  MUFU.EX2 R146, R30 ;  /* 0x0000001e00927308 */ /* 0x000fe20000000800 */
[----:B------:R-:W-:Y:S01]  /*8920*/  FADD R139, R139, -R2 ;  /* 0x800000028b8b7221 */ /* 0x000fe20000000000 */
[----:B------:R-:W-:Y:S01]  /*8930*/  F2FP.SATFINITE.E4M3.F32.PACK_AB_MERGE_C R236, R53, R52, RZ ;  /* 0x0000003435ec723e */ /* 0x000fe200048070ff */
[----:B------:R-:W-:Y:S01]  /*8940*/  FMUL R135, R135, 1.4426950216293334961 ;  /* 0x3fb8aa3b87877820 */ /* 0x000fe20000400000 */
[----:B------:R-:W-:-:S04]  /*8950*/  F2FP.SATFINITE.E4M3.F32.PACK_AB_MERGE_C R235, R15, R235, RZ ;  /* 0x000000eb0feb723e */ /* 0x000fc800048070ff */
[----:B------:R-:W0:Y:S01]  /*8960*/  MUFU.EX2 R145, R31 ;  /* 0x0000001f00917308 */ /* 0x000e220000000800 */
[----:B------:R-:W-:Y:S01]  /*8970*/  F2FP.SATFINITE.E4M3.F32.PACK_AB_MERGE_C R232, R19, R7, RZ ;  /* 0x0000000713e8723e */ /* 0x000fe200048070ff */
[----:B--2---:R-:W-:Y:S01]  /*8980*/  STS.U8 [R133+UR28+0xc000], R56 ;  /* 0x00c0003885007988 */ /* 0x004fe2000800001c */
[----:B------:R-:W-:Y:S02]  /*8990*/  F2FP.SATFINITE.E4M3.F32.PACK_AB_MERGE_C R224, R23, R11, RZ ;  /* 0x0000000b17e0723e */ /* 0x000fe400048070ff */
[----:B------:R-:W-:Y:S01]  /*89a0*/  F2FP.SATFINITE.E4M3.F32.PACK_AB_MERGE_C R228, R27, R13, RZ ;  /* 0x0000000d1be4723e */ /* 0x000fe200048070ff */
[----:B----4-:R-:W-:Y:S01]  /*89b0*/  STS.U8 [R133+UR28+0xc100], R58 ;  /* 0x00c1003a85007988 */ /* 0x010fe2000800001c */
[----:B------:R-:W-:Y:S01]  /*89c0*/  F2FP.SATFINITE.E4M3.F32.PACK_AB_MERGE_C R140, R143, R140, R234 ;  /* 0x0000008c8f8c723e */ /* 0x000fe200048070ea */
[----:B------:R1:W2:Y:S01]  /*89d0*/  MUFU.EX2 R223, R29 ;  /* 0x0000001d00df7308 */ /* 0x0002a20000000800 */
[----:B------:R-:W-:Y:S01]  /*89e0*/  FMUL R234, R139, 1.4426950216293334961 ;  /* 0x3fb8aa3b8bea7820 */ /* 0x000fe20000400000 */
[----:B------:R-:W-:Y:S01]  /*89f0*/  STS.U8 [R133+UR28+0xc200], R60 ;  /* 0x00c2003c85007988 */ /* 0x000fe2000800001c */
[----:B------:R-:W-:-:S03]  /*8a00*/  FMUL R0, R0, 1.4426950216293334961 ;  /* 0x3fb8aa3b00007820 */ /* 0x000fc60000400000 */
[----:B------:R-:W-:Y:S02]  /*8a10*/  STS.U8 [R133+UR28+0xc300], R48 ;  /* 0x00c3003085007988 */ /* 0x000fe4000800001c */
[----:B------:R-:W-:Y:S02]  /*8a20*/  MUFU.EX2 R134, R134 ;  /* 0x0000008600867308 */ /* 0x000fe40000000800 */
[----:B------:R-:W-:Y:S01]  /*8a30*/  STS.U8 [R133+UR28+0xc400], R46 ;  /* 0x00c4002e85007988 */ /* 0x000fe2000800001c */
[----:B------:R-:W-:-:S03]  /*8a40*/  F2FP.SATFINITE.E4M3.F32.PACK_AB_MERGE_C R141, R142, R141, R236 ;  /* 0x0000008d8e8d723e */ /* 0x000fc600048070ec */
[----:B------:R-:W-:Y:S02]  /*8a50*/  STS.U8 [R133+UR28+0xc500], R44 ;  /* 0x00c5002c85007988 */ /* 0x000fe4000800001c */
[----:B------:R-:W3:Y:S02]  /*8a60*/  MUFU.EX2 R215, R215 ;  /* 0x000000d700d77308 */ /* 0x000ee40000000800 */
[----:B-----5:R-:W-:Y:S04]  /*8a70*/  STS.U8 [R133+UR28+0xc600], R42 ;  /* 0x00c6002a85007988 */ /* 0x020fe8000800001c */
[----:B------:R1:W-:Y:S01]  /*8a80*/  STS.U8 [R133+UR28+0xc700], R40 ;  /* 0x00c7002885007988 */ /* 0x0003e2000800001c */
[----:B------:R-:W-:Y:S01]  /*8a90*/  F2FP.SATFINITE.E4M3.F32.PACK_AB_MERGE_C R142, R233, R144, R235 ;  /* 0x00000090e98e723e */ /* 0x000fe200048070eb */
[----:B------:R-:W-:Y:S01]  /*8aa0*/  MUFU.EX2 R135, R135 ;  /* 0x0000008700877308 */ /* 0x000fe20000000800 */
[----:B-1----:R-:W1:Y:S07]  /*8ab0*/  LDTM.x128 R4, tmem[UR26] ;  /* 0x0000001a000479ee */ /* 0x002e6e00083c0000 */
[----:B------:R-:W4:Y:S01]  /*8ac0*/  MUFU.EX2 R144, R234 ;  /* 0x000000ea00907308 */ /* 0x000f220000000800 */
[----:B------:R5:W-:Y:S01]  /*8ad0*/  STS.U8 [R133+UR28+0xce00], R138 ;  /* 0x00ce008a85007988 */ /* 0x000be2000800001c */
[----:B0-----:R-:W-:-:S06]  /*8ae0*/  F2FP.SATFINITE.E4M3.F32.PACK_AB_MERGE_C R139, R145, R146, RZ ;  /* 0x00000092918b723e */ /* 0x001fcc00048070ff */
[----:B------:R-:W1:Y:S01]  /*8af0*/  MUFU.EX2 R0, R0 ;  /* 0x0000000000007308 */ /* 0x000e620000000800 */
[----:B------:R0:W-:Y:S01]  /*8b00*/  STS.U8 [R133+UR28+0xcf00], R136 ;  /* 0x00cf008885007988 */ /* 0x0001e2000800001c */
[----:B-----5:R-:W-:Y:S01]  /*8b10*/  FADD R138, R222, R227 ;  /* 0x000000e3de8a7221 */ /* 0x020fe20000000000 */
[----:B------:R-:W-:Y:S02]  /*8b20*/  F2FP.SATFINITE.E4M3.F32.PACK_AB_MERGE_C R143, R231, R230, R232 ;  /* 0x000000e6e78f723e */ /* 0x000fe400048070e8 */
[----:B0-----:R-:W-:Y:S01]  /*8b30*/  F2FP.SATFINITE.E4M3.F32.PACK_AB_MERGE_C R136, R225, R212, R224 ;  /* 0x000000d4e188723e */ /* 0x001fe200048070e0 */
[C---:B--2---:R-:W-:Y:S01]  /*8b40*/  FADD R212, R223.reuse, R138 ;  /* 0x0000008adfd47221 */ /* 0x044fe20000000000 */
[----:B------:R-:W-:Y:S02]  /*8b50*/  F2FP.SATFINITE.E4M3.F32.PACK_AB_MERGE_C R138, R223, R222, R139 ;  /* 0x000000dedf8a723e */ /* 0x000fe4000480708b */
[----:B---3--:R-:W-:Y:S02]  /*8b60*/  F2FP.SATFINITE.E4M3.F32.PACK_AB_MERGE_C R139, R215, R134, RZ ;  /* 0x00000086d78b723e */ /* 0x008fe400048070ff */
[----:B------:R-:W-:-:S02]  /*8b70*/  F2FP.SATFINITE.E4M3.F32.PACK_AB_MERGE_C R137, R229, R226, R228 ;  /* 0x000000e2e589723e */ /* 0x000fc400048070e4 */
[----:B----4-:R-:W-:Y:S01]  /*8b80*/  F2FP.SATFINITE.E4M3.F32.PACK_AB_MERGE_C R139, R135, R144, R139 ;  /* 0x00000090878b723e */ /* 0x010fe2000480708b */
[----:B------:R0:W-:Y:S01]  /*8b90*/  STS.U8 [R133+UR28+0xc800], R238 ;  /* 0x00c800ee85007988 */ /* 0x0001e2000800001c */
[C---:B-1----:R-:W-:Y:S01]  /*8ba0*/  FMUL R4, R0.reuse, R4 ;  /* 0x0000000400047220 */ /* 0x042fe20000400000 */
[C---:B------:R-:W-:Y:S01]  /*8bb0*/  FMUL R5, R0.reuse, R5 ;  /* 0x0000000500057220 */ /* 0x040fe20000400000 */
[C---:B------:R-:W-:Y:S01]  /*8bc0*/  FMUL R6, R0.reuse, R6 ;  /* 0x0000000600067220 */ /* 0x040fe20000400000 */
[----:B------:R0:W-:Y:S01]  /*8bd0*/  STS.U8 [R133+UR28+0xc900], R240 ;  /* 0x00c900f085007988 */ /* 0x0001e2000800001c */
[C---:B------:R-:W-:Y:S01]  /*8be0*/  FMUL R7, R0.reuse, R7 ;  /* 0x0000000700077220 */ /* 0x040fe20000400000 */
        /* <DEDUP_REMOVED lines=127> */
[----:B------:R-:W-:Y:S01]  /*93e0*/  FMUL R131, R0, R131 ;  /* 0x0000008300837220 */ /* 0x000fe20000400000 */
[----:B------:R0:W-:Y:S04]  /*93f0*/  STS.128 [R217+UR28+0x8000], R140 ;  /* 0x0080008cd9007988 */ /* 0x0001e80008000c1c */
[----:B------:R0:W-:Y:S01]  /*9400*/  STS.128 [R221+UR28+0x8000], R136 ;  /* 0x00800088dd007988 */ /* 0x0001e20008000c1c */
[----:B------:R-:W-:Y:S01]  /*9410*/  NOP ;  /* 0x0000000000007918 */ /* 0x000fe20000000000 */
[----:B------:R1:W-:Y:S01]  /*9420*/  STTM.x128 tmem[UR26], R4 ;  /* 0x00000004000079ed */ /* 0x0003e200083c001a */
[----:B------:R-:W2:Y:S02]  /*9430*/  FENCE.VIEW.ASYNC.T ;  /* 0x00000000000073c6 */ /* 0x000ea40000000200 */
[----:B--2---:R-:W-:Y:S06]  /*9440*/  BAR.SYNC.DEFER_BLOCKING 0x0 ;  /* 0x0000000000007b1d */ /* 0x004fec0000010000 */
[----:B------:R2:W-:Y:S06]  /*9450*/  MEMBAR.ALL.CTA ;  /* 0x0000000000007992 */ /* 0x0005ec0000008000 */
[----:B--2---:R-:W2:Y:S01]  /*9460*/  FENCE.VIEW.ASYNC.S ;  /* 0x00000000000073c6 */ /* 0x004ea20000000000 */
[----:B------:R-:W-:-:S04]  /*9470*/  FADD R212, R146, R212 ;  /* 0x000000d492d47221 */ /* 0x000fc80000000000 */
[----:B------:R-:W-:-:S04]  /*9480*/  FADD R145, R145, R212 ;  /* 0x000000d491917221 */ /* 0x000fc80000000000 */
[----:B------:R-:W-:-:S04]  /*9490*/  FADD R144, R144, R145 ;  /* 0x0000009190907221 */ /* 0x000fc80000000000 */
[----:B------:R-:W-:Y:S01]  /*94a0*/  FADD R135, R135, R144 ;  /* 0x0000009087877221 */ /* 0x000fe20000000000 */
[----:B------:R-:W-:-:S03]  /*94b0*/  ULEA UR34, UR32, UR28, 0x3 ;  /* 0x0000001c20227291 */ /* 0x000fc6000f8e18ff */
[----:B------:R-:W-:Y:S01]  /*94c0*/  FADD R134, R134, R135 ;  /* 0x0000008786867221 */ /* 0x000fe20000000000 */
[----:B------:R-:W-:-:S03]  /*94d0*/  UIADD3 UR34, UPT, UPT, UR34, 0xd000, URZ ;  /* 0x0000d00022227890 */ /* 0x000fc6000fffe0ff */
[----:B------:R-:W-:Y:S01]  /*94e0*/  FADD R215, R215, R134 ;  /* 0x00000086d7d77221 */ /* 0x000fe20000000000 */
[----:B--2---:R-:W-:Y:S01]  /*94f0*/  BAR.SYNC.DEFER_BLOCKING 0x0 ;  /* 0x0000000000007b1d */ /* 0x004fe20000010000 */
[----:B-1----:R-:W-:-:S05]  /*9500*/  IMAD.MOV.U32 R4, RZ, RZ, R147 ;  /* 0x000000ffff047224 */ /* 0x002fca00078e0093 */
[----:B0-----:R-:W-:Y:S05]  /*9510*/  BRA.U UP2, `(.L_x_18) ;  /* 0x0000000102307547 */ /* 0x001fea000b800000 */
[----:B------:R-:W-:Y:S01]  /*9520*/  UIADD3 UR20, UPT, UPT, UR27, 0x80, URZ ;  /* 0x000000801b147890 */ /* 0x000fe2000fffe0ff */
[----:B------:R-:W-:Y:S01]  /*9530*/  UMOV UR18, 0x0 ;  /* 0x0000000000127882 */ /* 0x000fe20000000000 */
[----:B------:R-:W-:Y:S01]  /*9540*/  UMOV UR19, 0x8200010 ;  /* 0x0820001000137882 */ /* 0x000fe20000000000 */
[----:B------:R-:W-:Y:S01]  /*9550*/  UMOV UR4, UR34 ;  /* 0x0000002200047c82 */ /* 0x000fe20008000000 */
[----:B------:R-:W-:Y:S01]  /*9560*/  UMOV UR5, URZ ;  /* 0x000000ff00057c82 */ /* 0x000fe20008000000 */
[----:B------:R-:W-:Y:S01]  /*9570*/  UMOV UR54, 0x0 ;  /* 0x0000000000367882 */ /* 0x000fe20000000000 */
[----:B------:R-:W-:Y:S01]  /*9580*/  UMOV UR55, 0x8200010 ;  /* 0x0820001000377882 */ /* 0x000fe20000000000 */
[----:B------:R0:W-:Y:S01]  /*9590*/  UTCQMMA gdesc[UR16], gdesc[UR12], tmem[UR27], tmem[UR18], idesc[UR19], UPT ;  /* 0x00ff120c100075ea */ /* 0x0001e2000b80031b */
[----:B------:R-:W-:Y:S01]  /*95a0*/  UMOV UR4, UR4 ;  /* 0x0000000400047c82 */ /* 0x000fe20008000000 */
[----:B------:R0:W-:Y:S01]  /*95b0*/  UTCQMMA gdesc[UR14], gdesc[UR12], tmem[UR20], tmem[UR54], idesc[UR55], UPT ;  /* 0x00ff360c0e0075ea */ /* 0x0001e2000b800314 */
[----:B------:R0:W-:Y:S01]  /*95c0*/  UTCBAR [UR4], URZ ;  /* 0x000000ff040073e9 */ /* 0x0001e200080000ff */
[----:B------:R-:W-:-:S02]  /*95d0*/  NOP ;  /* 0x0000000000007918 */ /* 0x000fc40000000000 */
.L_x_18:
[----:B------:R-:W-:Y:S01]  /*95e0*/  ISETP.GE.U32.AND P0, PT, R3, UR30, PT ;  /* 0x0000001e03007c0c */ /* 0x000fe2000bf06070 */
[----:B------:R-:W-:Y:S01]  /*95f0*/  UIADD3 UR32, UPT, UPT, UR32, 0x1, URZ ;  /* 0x0000000120207890 */ /* 0x000fe2000fffe0ff */
[----:B------:R-:W-:Y:S01]  /*9600*/  FFMA R213, R0, R213, R215 ;  /* 0x000000d500d57223 */ /* 0x000fe200000000d7 */
[----:B------:R-:W-:Y:S01]  /*9610*/  UIADD3 UR67, UPT, UPT, UR31, UR67, URZ ;  /* 0x000000431f437290 */ /* 0x000fe2000fffe0ff */
[----:B------:R-:W-:Y:S01]  /*9620*/  ISETP.GE.U32.AND.EX P0, PT, R132, RZ, PT, P0 ;  /* 0x000000ff8400720c */ /* 0x000fe20003f06100 */
[----:B------:R-:W-:Y:S01]  /*9630*/  UISETP.GT.AND UP3, UPT, UR32, 0x1, UPT ;  /* 0x000000012000788c */ /* 0x000fe2000bf64270 */
[----:B------:R-:W-:Y:S01]  /*9640*/  IMAD.MOV.U32 R0, RZ, RZ, R4 ;  /* 0x000000ffff007224 */ /* 0x000fe200078e0004 */
[----:B------:R-:W-:Y:S01]  /*9650*/  UIADD3 UR35, UPT, UPT, UR33, UR35, URZ ;  /* 0x0000002321237290 */ /* 0x000fe2000fffe0ff */
[----:B------:R-:W-:Y:S01]  /*9660*/  IMAD.MOV.U32 R135, RZ, RZ, R2 ;  /* 0x000000ffff877224 */ /* 0x000fe200078e0002 */
[----:B0-----:R-:W-:Y:S02]  /*9670*/  USEL UR4, URZ, 0x1, !UP3 ;  /* 0x00000001ff047887 */ /* 0x001fe4000d800000 */
[----:B------:R-:W-:-:S04]  /*9680*/  USEL UR32, UR32, URZ, !UP3 ;  /* 0x000000ff20207287 */ /* 0x000fc8000d800000 */
[----:B------:R-:W-:Y:S02]  /*9690*/  LOP3.LUT R147, R147, UR4, RZ, 0x3c, !PT ;  /* 0x0000000493937c12 */ /* 0x000fe4000f8e3cff */
[----:B------:R-:W-:Y:S06]  /*96a0*/  @!P0 BRA `(.L_x_19) ;  /* 0xffffffcc00ec8947 */ /* 0x000fec000383ffff */
[----:B------:R-:W-:Y:S01]  /*96b0*/  UISETP.GE.AND UP1, UPT, UR66, 0x1, UPT ;  /* 0x000000014200788c */ /* 0x000fe2000bf26270 */
[----:B------:R-:W-:-:S08]  /*96c0*/  MOV R135, R2 ;  /* 0x0000000200877202 */ /* 0x000fd00000000f00 */
[----:B------:R-:W-:Y:S05]  /*96d0*/  BRA.U !UP1, `(.L_x_14) ;  /* 0x0000000109107547 */ /* 0x000fea000b800000 */
[----:B------:R-:W-:-:S04]  /*96e0*/  IMAD.U32 R0, R4, -0x80000000, RZ ;  /* 0x8000000004007824 */ /* 0x000fc800078e00ff */
[----:B------:R-:W0:Y:S02]  /*96f0*/  SYNCS.PHASECHK.TRANS64.TRYWAIT P0, [UR34], R0 ;  /* 0x00000000ff0075a7 */ /* 0x000e240008001122 */
[----:B0-----:R-:W-:Y:S05]  /*9700*/  @!P0 BRA `(.L_x_20) ;  /* 0x0000004c00948947 */ /* 0x001fea0003800000 */
.L_x_26:
[----:B------:R-:W-:-:S07]  /*9710*/  IMAD.MOV.U32 R135, RZ, RZ, R2 ;  /* 0x000000ffff877224 */ /* 0x000fce00078e0002 */
.L_x_14:
[----:B------:R-:W-:Y:S01]  /*9720*/  BAR.SYNC.DEFER_BLOCKING 0x0 ;  /* 0x0000000000007b1d */ /* 0x000fe20000010000 */
[----:B------:R-:W-:Y:S01]  /*9730*/  LOP3.LUT P4, RZ, R214, 0xff, RZ, 0xc0, !PT ;  /* 0x000000ffd6ff7812 */ /* 0x000fe2000788c0ff */
[C---:B------:R-:W-:Y:S01]  /*9740*/  FMUL R2, R213.reuse, 8388608 ;  /* 0x4b000000d5027820 */ /* 0x040fe20000400000 */
[C---:B------:R-:W-:Y:S02]  /*9750*/  FSETP.GEU.AND P1, PT, R213.reuse, 1.175494350822287508e-38, PT ;  /* 0x00800000d500780b */ /* 0x040fe40003f2e000 */
[C---:B------:R-:W-:Y:S01]  /*9760*/  FSETP.GT.AND P0, PT, |R213|.reuse, 8.50705917302346158658e+37, PT ;  /* 0x7e800000d500780b */ /* 0x040fe20003f04200 */
[----:B------:R-:W0:Y:S01]  /*9770*/  LDCU.64 UR6, c[0x0][0x3e0] ;  /* 0x00007c00ff0677ac */ /* 0x000e220008000a00 */
[----:B------:R-:W-:Y:S01]  /*9780*/  FSEL R2, R2, R213, !P1 ;  /* 0x000000d502027208 */ /* 0x000fe20004800000 */
[----:B------:R-:W3:Y:S01]  /*9790*/  LDC.64 R182, c[0x0][0x398] ;  /* 0x0000e600ffb67b82 */ /* 0x000ee20000000a00 */
[----:B------:R-:W-:Y:S01]  /*97a0*/  FSETP.GEU.AND P2, PT, |R213|, 1.175494350822287508e-38, PT ;  /* 0x00800000d500780b */ /* 0x000fe20003f4e200 */
[----:B------:R-:W4:Y:S01]  /*97b0*/  LDCU.64 UR4, c[0x0][0x3e0] ;  /* 0x00007c00ff0477ac */ /* 0x000f220008000a00 */
[----:B------:R-:W-:Y:S01]  /*97c0*/  FSEL R3, RZ, -23, P1 ;  /* 0xc1b80000ff037808 */ /* 0x000fe20000800000 */
[C---:B-1----:R-:W-:Y:S01]  /*97d0*/  VIADD R133, R2.reuse, 0xc0cafb0d ;  /* 0xc0cafb0d02857836 */ /* 0x042fe20000000000 */
[----:B------:R-:W-:-:S03]  /*97e0*/  FSETP.NEU.AND P1, PT, R2, RZ, PT ;  /* 0x000000ff0200720b */ /* 0x000fc60003f2d000 */
[----:B------:R-:W1:Y:S01]  /*97f0*/  LDC R222, c[0x0][0x3e8] ;  /* 0x0000fa00ffde7b82 */ /* 0x000e620000000800 */
[----:B------:R-:W-:Y:S01]  /*9800*/  LOP3.LUT R133, R133, 0xff800000, RZ, 0xc0, !PT ;  /* 0xff80000085857812 */ /* 0x000fe200078ec0ff */
[----:B------:R-:W-:-:S03]  /*9810*/  @P0 FMUL R213, R213, 0.25 ;  /* 0x3e800000d5d50820 */ /* 0x000fc60000400000 */
[----:B------:R-:W-:Y:S01]  /*9820*/  I2FP.F32.S32 R0, R133 ;  /* 0x0000008500007245 */ /* 0x000fe20000201400 */
[----:B------:R-:W-:Y:S01]  /*9830*/  @!P2 FMUL R213, R213, 16777216 ;  /* 0x4b800000d5d5a820 */ /* 0x000fe20000400000 */
[----:B------:R-:W-:Y:S01]  /*9840*/  IMAD.IADD R133, R2, 0x1, -R133 ;  /* 0x0000000102857824 */ /* 0x000fe200078e0a85 */
[----:B------:R-:W5:Y:S02]  /*9850*/  @!P4 SYNCS.CCTL.IV [UR28+0xd000] ;  /* 0x00d00000ff00c9b1 */ /* 0x000f64000800001c */
[----:B-----5:R-:W-:Y:S01]  /*9860*/  BAR.SYNC.DEFER_BLOCKING 0x0 ;  /* 0x0000000000007b1d */ /* 0x020fe20000010000 */
[----:B------:R-:W-:Y:S01]  /*9870*/  FFMA.FTZ R3, R0, 1.1920928955078125e-07, R3 ;  /* 0x3400000000037823 */ /* 0x000fe20000010003 */
[----:B------:R-:W-:Y:S01]  /*9880*/  FADD R133, R133, -1 ;  /* 0xbf80000085857421 */ /* 0x000fe20000000000 */
[----:B0-----:R-:W-:Y:S02]  /*9890*/  UIMAD UR6, UR29, UR6, URZ ;  /* 0x000000061d0672a4 */ /* 0x001fe4000f8e02ff */
[----:B----4-:R-:W-:Y:S01]  /*98a0*/  UIMAD UR4, UR29, UR4, URZ ;  /* 0x000000041d0472a4 */ /* 0x010fe2000f8e02ff */
[----:B------:R-:W0:Y:S01]  /*98b0*/  MUFU.RCP R0, R213 ;  /* 0x000000d500007308 */ /* 0x000e220000001000 */
[----:B--2---:R-:W2:Y:S01]  /*98c0*/  LDTM.x128 R4, tmem[UR26] ;  /* 0x0000001a000479ee */ /* 0x004ea200083c0000 */
[----:B-1----:R-:W-:-:S02]  /*98d0*/  IMAD R132, R222, 0x5f, RZ ;  /* 0x0000005fde847824 */ /* 0x002fc400078e02ff */
[C---:B------:R-:W-:Y:S02]  /*98e0*/  IMAD R134, R222.reuse, 0x60, RZ ;  /* 0x00000060de867824 */ /* 0x040fe400078e02ff */
[C---:B------:R-:W-:Y:S02]  /*98f0*/  IMAD R136, R222.reuse, 0x61, RZ ;  /* 0x00000061de887824 */ /* 0x040fe400078e02ff */
[C---:B------:R-:W-:Y:S02]  /*9900*/  IMAD R138, R222.reuse, 0x62, RZ ;  /* 0x00000062de8a7824 */ /* 0x040fe400078e02ff */
[C---:B------:R-:W-:Y:S01]  /*9910*/  IMAD R140, R222.reuse, 0x63, RZ ;  /* 0x00000063de8c7824 */ /* 0x040fe200078e02ff */
[----:B------:R-:W1:Y:S01]  /*9920*/  @!P4 SYNCS.CCTL.IV [UR28+0xd008] ;  /* 0x00d00800ff00c9b1 */ /* 0x000e62000800001c */
[----:B------:R-:W-:Y:S01]  /*9930*/  NOP ;  /* 0x0000000000007918 */ /* 0x000fe20000000000 */
[C---:B------:R-:W-:Y:S02]  /*9940*/  IMAD R142, R222.reuse, 0x64, RZ ;  /* 0x00000064de8e7824 */ /* 0x040fe400078e02ff */
[----:B------:R-:W-:-:S02]  /*9950*/  IMAD R144, R222, 0x65, RZ ;  /* 0x00000065de907824 */ /* 0x000fc400078e02ff */
[----:B------:R-:W-:Y:S02]  /*9960*/  IMAD R146, R222, 0x66, RZ ;  /* 0x00000066de927824 */ /* 0x000fe400078e02ff */
[----:B--2---:R-:W-:Y:S01]  /*9970*/  @P0 FMUL R12, R12, 0.25 ;  /* 0x3e8000000c0c0820 */ /* 0x004fe20000400000 */
[----:B------:R-:W-:Y:S01]  /*9980*/  @P0 FMUL R13, R13, 0.25 ;  /* 0x3e8000000d0d0820 */ /* 0x000fe20000400000 */
[----:B------:R-:W-:Y:S01]  /*9990*/  @P0 FMUL R22, R22, 0.25 ;  /* 0x3e80000016160820 */ /* 0x000fe20000400000 */
[----:B------:R-:W-:Y:S01]  /*99a0*/  @P0 FMUL R23, R23, 0.25 ;  /* 0x3e80000017170820 */ /* 0x000fe20000400000 */
[----:B------:R-:W-:Y:S01]  /*99b0*/  @!P2 FMUL R12, R12, 16777216 ;  /* 0x4b8000000c0ca820 */ /* 0x000fe20000400000 */
[----:B------:R-:W-:Y:S01]  /*99c0*/  @!P2 FMUL R13, R13, 16777216 ;  /* 0x4b8000000d0da820 */ /* 0x000fe20000400000 */
[----:B------:R-:W-:Y:S01]  /*99d0*/  @!P2 FMUL R22, R22, 16777216 ;  /* 0x4b8000001616a820 */ /* 0x000fe20000400000 */
[----:B------:R-:W-:Y:S01]  /*99e0*/  @!P2 FMUL R23, R23, 16777216 ;  /* 0x4b8000001717a820 */ /* 0x000fe20000400000 */
[C---:B0-----:R-:W-:Y:S01]  /*99f0*/  FMUL R12, R0.reuse, R12 ;  /* 0x0000000c000c7220 */ /* 0x041fe20000400000 */
[C---:B------:R-:W-:Y:S01]  /*9a00*/  FMUL R13, R0.reuse, R13 ;  /* 0x0000000d000d7220 */ /* 0x040fe20000400000 */
[C---:B------:R-:W-:Y:S01]  /*9a10*/  FMUL R22, R0.reuse, R22 ;  /* 0x0000001600167220 */ /* 0x040fe20000400000 */
[----:B------:R-:W-:Y:S01]  /*9a20*/  FMUL R23, R0, R23 ;  /* 0x0000001700177220 */ /* 0x000fe20000400000 */
[----:B------:R-:W-:Y:S01]  /*9a30*/  @P0 FMUL R10, R10, 0.25 ;  /* 0x3e8000000a0a0820 */ /* 0x000fe20000400000 */
[----:B------:R-:W-:Y:S01]  /*9a40*/  @P0 FMUL R11, R11, 0.25 ;  /* 0x3e8000000b0b0820 */ /* 0x000fe20000400000 */
[----:B------:R-:W-:Y:S01]  /*9a50*/  F2FP.SATFINITE.E4M3.F32.PACK_AB_MERGE_C R13, R13, R12, RZ ;  /* 0x0000000c0d0d723e */ /* 0x000fe200048070ff */
[----:B------:R-:W-:Y:S01]  /*9a60*/  @P0 FMUL R24, R24, 0.25 ;  /* 0x3e80000018180820 */ /* 0x000fe20000400000 */
[----:B------:R-:W-:Y:S01]  /*9a70*/  F2FP.SATFINITE.E4M3.F32.PACK_AB_MERGE_C R12, R23, R22, RZ ;  /* 0x00000016170c723e */ /* 0x000fe200048070ff */
[----:B------:R-:W-:-:S02]  /*9a80*/  HFMA2 R22, -RZ, RZ, 1.443359375, -0.2030029296875 ;  /* 0x3dc6b27fff167431 */ /* 0x000fc400000001ff */
[----:B------:R-:W-:Y:S01]  /*9a90*/  @P0 FMUL R25, R25, 0.25 ;  /* 0x3e80000019190820 */ /* 0x000fe20000400000 */
[----:B------:R-:W-:Y:S01]  /*9aa0*/  @P0 FMUL R21, R21, 0.25 ;  /* 0x3e80000015150820 */ /* 0x000fe20000400000 */
[----:B------:R-:W-:Y:S01]  /*9ab0*/  @!P2 FMUL R10, R10, 16777216 ;  /* 0x4b8000000a0aa820 */ /* 0x000fe20000400000 */
[----:B------:R-:W-:Y:S01]  /*9ac0*/  @!P2 FMUL R11, R11, 16777216 ;  /* 0x4b8000000b0ba820 */ /* 0x000fe20000400000 */
[----:B------:R-:W-:Y:S01]  /*9ad0*/  @!P2 FMUL R24, R24, 16777216 ;  /* 0x4b8000001818a820 */ /* 0x000fe20000400000 */
[----:B------:R-:W-:Y:S01]  /*9ae0*/  @!P2 FMUL R25, R25, 16777216 ;  /* 0x4b8000001919a820 */ /* 0x000fe20000400000 */
[----:B------:R-:W-:Y:S01]  /*9af0*/  @!P2 FMUL R21, R21, 16777216 ;  /* 0x4b8000001515a820 */ /* 0x000fe20000400000 */
[C---:B------:R-:W-:Y:S01]  /*9b00*/  FMUL R10, R0.reuse, R10 ;  /* 0x0000000a000a7220 */ /* 0x040fe20000400000 */
[C---:B------:R-:W-:Y:S01]  /*9b10*/  FMUL R11, R0.reuse, R11 ;  /* 0x0000000b000b7220 */ /* 0x040fe20000400000 */
[C---:B------:R-:W-:Y:S01]  /*9b20*/  FFMA.FTZ R22, R133.reuse, R22, -0.16845393180847167969 ;  /* 0xbe2c7f3085167423 */ /* 0x040fe20000010016 */
[C---:B------:R-:W-:Y:S01]  /*9b30*/  FMUL R24, R0.reuse, R24 ;  /* 0x0000001800187220 */ /* 0x040fe20000400000 */
[C---:B------:R-:W-:Y:S01]  /*9b40*/  FMUL R25, R0.reuse, R25 ;  /* 0x0000001900197220 */ /* 0x040fe20000400000 */
[----:B------:R-:W-:Y:S01]  /*9b50*/  FMUL R137, R0, R21 ;  /* 0x0000001500897220 */ /* 0x000fe20000400000 */
[----:B------:R-:W-:Y:S01]  /*9b60*/  FFMA.FTZ R22, R133, R22, 0.1716887056827545166 ;  /* 0x3e2fcf2a85167423 */ /* 0x000fe20000010016 */
[----:B------:R-:W-:Y:S01]  /*9b70*/  F2FP.SATFINITE.E4M3.F32.PACK_AB_MERGE_C R21, R11, R10, RZ ;  /* 0x0000000a0b15723e */ /* 0x000fe200048070ff */
[----:B------:R-:W-:Y:S01]  /*9b80*/  @P0 FMUL R4, R4, 0.25 ;  /* 0x3e80000004040820 */ /* 0x000fe20000400000 */
[----:B------:R-:W-:Y:S01]  /*9b90*/  F2FP.SATFINITE.E4M3.F32.PACK_AB_MERGE_C R11, R25, R24, RZ ;  /* 0x00000018190b723e */ /* 0x000fe200048070ff */
[----:B------:R-:W-:Y:S01]  /*9ba0*/  FFMA.FTZ R22, R133, R22, -0.17900948226451873779 ;  /* 0xbe374e4385167423 */ /* 0x000fe20000010016 */
[----:B------:R-:W0:Y:S01]  /*9bb0*/  LDC.64 R24, c[0x0][0x398] ;  /* 0x0000e600ff187b82 */ /* 0x000e220000000a00 */
[----:B------:R-:W-:Y:S01]  /*9bc0*/  @P0 FMUL R5, R5, 0.25 ;  /* 0x3e80000005050820 */ /* 0x000fe20000400000 */
[----:B------:R-:W-:Y:S01]  /*9bd0*/  @P0 FMUL R6, R6, 0.25 ;  /* 0x3e80000006060820 */ /* 0x000fe20000400000 */
[----:B------:R-:W-:Y:S01]  /*9be0*/  FFMA.FTZ R22, R133, R22, 0.20512372255325317383 ;  /* 0x3e520bf485167423 */ /* 0x000fe20000010016 */
[----:B------:R-:W-:Y:S01]  /*9bf0*/  @P0 FMUL R7, R7, 0.25 ;  /* 0x3e80000007070820 */ /* 0x000fe20000400000 */
[----:B------:R-:W-:Y:S01]  /*9c00*/  @P0 FMUL R8, R8, 0.25 ;  /* 0x3e80000008080820 */ /* 0x000fe20000400000 */
[----:B------:R-:W-:Y:S01]  /*9c10*/  @P0 FMUL R9, R9, 0.25 ;  /* 0x3e80000009090820 */ /* 0x000fe20000400000 */
[----:B------:R-:W-:Y:S01]  /*9c20*/  FFMA.FTZ R22, R133, R22, -0.24046532809734344482 ;  /* 0xbe763c8b85167423 */ /* 0x000fe20000010016 */
[----:B------:R-:W-:Y:S01]  /*9c30*/  @P0 FMUL R14, R14, 0.25 ;  /* 0x3e8000000e0e0820 */ /* 0x000fe20000400000 */
[----:B------:R-:W-:Y:S01]  /*9c40*/  @P0 FMUL R15, R15, 0.25 ;  /* 0x3e8000000f0f0820 */ /* 0x000fe20000400000 */
[----:B------:R-:W-:Y:S01]  /*9c50*/  @P0 FMUL R16, R16, 0.25 ;  /* 0x3e80000010100820 */ /* 0x000fe20000400000 */
[----:B------:R-:W-:Y:S01]  /*9c60*/  FFMA.FTZ R22, R133, R22, 0.28857114911079406738 ;  /* 0x3e93bf9985167423 */ /* 0x000fe20000010016 */
[----:B------:R-:W-:Y:S01]  /*9c70*/  @P0 FMUL R17, R17, 0.25 ;  /* 0x3e80000011110820 */ /* 0x000fe20000400000 */
[----:B------:R-:W-:Y:S01]  /*9c80*/  @P0 FMUL R18, R18, 0.25 ;  /* 0x3e80000012120820 */ /* 0x000fe20000400000 */
[----:B------:R-:W-:Y:S01]  /*9c90*/  @P0 FMUL R19, R19, 0.25 ;  /* 0x3e80000013130820 */ /* 0x000fe20000400000 */
[----:B------:R-:W-:Y:S01]  /*9ca0*/  FFMA.FTZ R22, R133, R22, -0.36067417263984680176 ;  /* 0xbeb8aa4985167423 */ /* 0x000fe20000010016 */
[----:B------:R-:W-:Y:S01]  /*9cb0*/  @P0 FMUL R20, R20, 0.25 ;  /* 0x3e80000014140820 */ /* 0x000fe20000400000 */
[----:B------:R-:W-:Y:S01]  /*9cc0*/  @P0 FMUL R26, R26, 0.25 ;  /* 0x3e8000001a1a0820 */ /* 0x000fe20000400000 */
[----:B------:R-:W-:Y:S01]  /*9cd0*/  @P0 FMUL R27, R27, 0.25 ;  /* 0x3e8000001b1b0820 */ /* 0x000fe20000400000 */
[----:B------:R-:W-:Y:S01]  /*9ce0*/  FFMA.FTZ R22, R133, R22, 0.48089820146560668945 ;  /* 0x3ef6384a85167423 */ /* 0x000fe20000010016 */
[----:B------:R-:W-:Y:S01]  /*9cf0*/  @P0 FMUL R28, R28, 0.25 ;  /* 0x3e8000001c1c0820 */ /* 0x000fe20000400000 */
        /* <DEDUP_REMOVED lines=103> */
[----:B------:R-:W-:Y:S01]  /*a370*/  FFMA.FTZ R22, R133, R22, -0.72134751081466674805 ;  /* 0xbf38aa3b85167423 */ /* 0x000fe20000010016 */
[----:B------:R-:W-:Y:S01]  /*a380*/  ISETP.GE.U32.AND P0, PT, R2, 0x7f800000, PT ;  /* 0x7f8000000200780c */ /* 0x000fe20003f06070 */
[----:B------:R-:W-:Y:S01]  /*a390*/  @!P2 FMUL R14, R14, 16777216 ;  /* 0x4b8000000e0ea820 */ /* 0x000fe20000400000 */
[----:B------:R-:W-:Y:S01]  /*a3a0*/  @!P2 FMUL R15, R15, 16777216 ;  /* 0x4b8000000f0fa820 */ /* 0x000fe20000400000 */
[----:B------:R-:W-:Y:S01]  /*a3b0*/  FMUL R22, R133, R22 ;  /* 0x0000001685167220 */ /* 0x000fe20000400000 */
[----:B------:R-:W-:Y:S01]  /*a3c0*/  @!P2 FMUL R16, R16, 16777216 ;  /* 0x4b8000001010a820 */ /* 0x000fe20000400000 */
[----:B------:R-:W-:Y:S01]  /*a3d0*/  @!P2 FMUL R17, R17, 16777216 ;  /* 0x4b8000001111a820 */ /* 0x000fe20000400000 */
[C---:B------:R-:W-:Y:S01]  /*a3e0*/  FMUL R14, R0.reuse, R14 ;  /* 0x0000000e000e7220 */ /* 0x040fe20000400000 */
[C---:B------:R-:W-:Y:S01]  /*a3f0*/  FMUL R15, R0.reuse, R15 ;  /* 0x0000000f000f7220 */ /* 0x040fe20000400000 */
[----:B------:R-:W-:Y:S01]  /*a400*/  FMUL R22, R133, R22 ;  /* 0x0000001685167220 */ /* 0x000fe20000400000 */
[C---:B------:R-:W-:Y:S01]  /*a410*/  FMUL R16, R0.reuse, R16 ;  /* 0x0000001000107220 */ /* 0x040fe20000400000 */
[----:B------:R-:W-:Y:S01]  /*a420*/  FMUL R17, R0, R17 ;  /* 0x0000001100117220 */ /* 0x000fe20000400000 */
[----:B------:R-:W-:Y:S01]  /*a430*/  @!P2 FMUL R8, R8, 16777216 ;  /* 0x4b8000000808a820 */ /* 0x000fe20000400000 */
[----:B------:R-:W-:Y:S01]  /*a440*/  F2FP.SATFINITE.E4M3.F32.PACK_AB_MERGE_C R14, R15, R14, RZ ;  /* 0x0000000e0f0e723e */ /* 0x000fe200048070ff */
[----:B------:R-:W-:Y:S01]  /*a450*/  FFMA.FTZ R22, R133, 1.4426950216293334961, R22 ;  /* 0x3fb8aa3b85167823 */ /* 0x000fe20000010016 */
[----:B------:R-:W-:-:S02]  /*a460*/  @P0 IMAD.MOV.U32 R15, RZ, RZ, 0x7f800000 ;  /* 0x7f800000ff0f0424 */ /* 0x000fc400078e00ff */
[----:B------:R-:W-:Y:S01]  /*a470*/  @!P2 FMUL R9, R9, 16777216 ;  /* 0x4b8000000909a820 */ /* 0x000fe20000400000 */
[----:B------:R-:W-:Y:S01]  /*a480*/  @!P2 FMUL R30, R30, 16777216 ;  /* 0x4b8000001e1ea820 */ /* 0x000fe20000400000 */
[----:B------:R-:W-:Y:S01]  /*a490*/  @!P2 FMUL R31, R31, 16777216 ;  /* 0x4b8000001f1fa820 */ /* 0x000fe20000400000 */
[----:B------:R-:W-:Y:S01]  /*a4a0*/  F2FP.SATFINITE.E4M3.F32.PACK_AB_MERGE_C R16, R17, R16, RZ ;  /* 0x000000101110723e */ /* 0x000fe200048070ff */
[----:B------:R-:W-:Y:S01]  /*a4b0*/  FADD R3, R3, R22 ;  /* 0x0000001603037221 */ /* 0x000fe20000000000 */
[----:B------:R-:W-:Y:S01]  /*a4c0*/  @!P2 FMUL R4, R4, 16777216 ;  /* 0x4b8000000404a820 */ /* 0x000fe20000400000 */
[----:B------:R-:W-:Y:S01]  /*a4d0*/  @!P2 FMUL R5, R5, 16777216 ;  /* 0x4b8000000505a820 */ /* 0x000fe20000400000 */
[----:B------:R-:W-:Y:S01]  /*a4e0*/  @!P2 FMUL R6, R6, 16777216 ;  /* 0x4b8000000606a820 */ /* 0x000fe20000400000 */
[----:B------:R-:W-:Y:S01]  /*a4f0*/  @!P2 FMUL R7, R7, 16777216 ;  /* 0x4b8000000707a820 */ /* 0x000fe20000400000 */
[----:B------:R-:W-:Y:S01]  /*a500*/  @!P2 FMUL R46, R46, 16777216 ;  /* 0x4b8000002e2ea820 */ /* 0x000fe20000400000 */
[----:B------:R-:W-:-:S02]  /*a510*/  IMAD R17, R216, UR7, RZ ;  /* 0x00000007d8117c24 */ /* 0x000fc4000f8e02ff */
[----:B------:R-:W-:Y:S01]  /*a520*/  @P0 FFMA.FTZ R3, R2, R15, +INF ;  /* 0x7f80000002030423 */ /* 0x000fe2000001000f */
[----:B------:R-:W-:Y:S01]  /*a530*/  @!P2 FMUL R28, R28, 16777216 ;  /* 0x4b8000001c1ca820 */ /* 0x000fe20000400000 */
[----:B------:R-:W-:Y:S01]  /*a540*/  @!P2 FMUL R29, R29, 16777216 ;  /* 0x4b8000001d1da820 */ /* 0x000fe20000400000 */
[----:B------:R-:W-:Y:S01]  /*a550*/  @!P2 FMUL R32, R32, 16777216 ;  /* 0x4b8000002020a820 */ /* 0x000fe20000400000 */
[----:B------:R-:W-:Y:S01]  /*a560*/  @!P2 FMUL R33, R33, 16777216 ;  /* 0x4b8000002121a820 */ /* 0x000fe20000400000 */
[----:B------:R-:W-:Y:S01]  /*a570*/  @!P2 FMUL R47, R47, 16777216 ;  /* 0x4b8000002f2fa820 */ /* 0x000fe20000400000 */
[C---:B------:R-:W-:Y:S01]  /*a580*/  FMUL R8, R0.reuse, R8 ;  /* 0x0000000800087220 */ /* 0x040fe20000400000 */
[----:B------:R-:W-:Y:S01]  /*a590*/  FMUL R9, R0, R9 ;  /* 0x0000000900097220 */ /* 0x000fe20000400000 */
[----:B------:R-:W-:Y:S02]  /*a5a0*/  IMAD R15, R216, UR5, RZ ;  /* 0x00000005d80f7c24 */ /* 0x000fe4000f8e02ff */
[C---:B------:R-:W-:Y:S01]  /*a5b0*/  FMUL R30, R0.reuse, R30 ;  /* 0x0000001e001e7220 */ /* 0x040fe20000400000 */
[----:B------:R-:W-:Y:S01]  /*a5c0*/  FMUL R31, R0, R31 ;  /* 0x0000001f001f7220 */ /* 0x000fe20000400000 */
[----:B------:R-:W-:Y:S01]  /*a5d0*/  @!P2 FMUL R26, R26, 16777216 ;  /* 0x4b8000001a1aa820 */ /* 0x000fe20000400000 */
        /* <DEDUP_REMOVED lines=100> */
[C---:B------:R-:W-:Y:S01]  /*ac20*/  FMUL R4, R0.reuse, R4 ;  /* 0x0000000400047220 */ /* 0x040fe20000400000 */
[C---:B------:R-:W-:Y:S01]  /*ac30*/  FMUL R5, R0.reuse, R5 ;  /* 0x0000000500057220 */ /* 0x040fe20000400000 */
[C---:B------:R-:W-:Y:S01]  /*ac40*/  FMUL R6, R0.reuse, R6 ;  /* 0x0000000600067220 */ /* 0x040fe20000400000 */
[C---:B------:R-:W-:Y:S01]  /*ac50*/  FMUL R7, R0.reuse, R7 ;  /* 0x0000000700077220 */ /* 0x040fe20000400000 */
[C---:B------:R-:W-:Y:S01]  /*ac60*/  FMUL R195, R0.reuse, R46 ;  /* 0x0000002e00c37220 */ /* 0x040fe20000400000 */
[----:B------:R-:W-:Y:S01]  /*ac70*/  USHF.R.S32.HI UR7, URZ, 0x1f, UR4 ;  /* 0x0000001fff077899 */ /* 0x000fe20008011404 */
[C---:B------:R-:W-:Y:S01]  /*ac80*/  FMUL R28, R0.reuse, R28 ;  /* 0x0000001c001c7220 */ /* 0x040fe20000400000 */
[----:B------:R-:W-:Y:S01]  /*ac90*/  USHF.R.S32.HI UR5, URZ, 0x1f, UR6 ;  /* 0x0000001fff057899 */ /* 0x000fe20008011406 */
[C---:B------:R-:W-:Y:S01]  /*aca0*/  FMUL R29, R0.reuse, R29 ;  /* 0x0000001d001d7220 */ /* 0x040fe20000400000 */
[C---:B------:R-:W-:Y:S01]  /*acb0*/  FMUL R32, R0.reuse, R32 ;  /* 0x0000002000207220 */ /* 0x040fe20000400000 */
[C---:B------:R-:W-:Y:S01]  /*acc0*/  FMUL R33, R0.reuse, R33 ;  /* 0x0000002100217220 */ /* 0x040fe20000400000 */
[C---:B------:R-:W-:Y:S01]  /*acd0*/  FMUL R46, R0.reuse, R47 ;  /* 0x0000002f002e7220 */ /* 0x040fe20000400000 */
[----:B0-----:R-:W-:Y:S01]  /*ace0*/  IADD3 R2, P3, P2, R17, UR6, R24 ;  /* 0x0000000611027c10 */ /* 0x001fe2000fa7e018 */
[C---:B------:R-:W-:Y:S01]  /*acf0*/  FMUL R26, R0.reuse, R26 ;  /* 0x0000001a001a7220 */ /* 0x040fe20000400000 */
[----:B------:R-:W-:Y:S01]  /*ad00*/  FSEL R206, R3, -INF , P1 ;  /* 0xff80000003ce7808 */ /* 0x000fe20000800000 */
[C---:B------:R-:W-:Y:S01]  /*ad10*/  FMUL R27, R0.reuse, R27 ;  /* 0x0000001b001b7220 */ /* 0x040fe20000400000 */
[----:B------:R-:W-:Y:S01]  /*ad20*/  F2FP.SATFINITE.E4M3.F32.PACK_AB_MERGE_C R47, R9, R8, RZ ;  /* 0x00000008092f723e */ /* 0x000fe200048070ff */
[C---:B------:R-:W-:Y:S01]  /*ad30*/  FMUL R191, R0.reuse, R42 ;  /* 0x0000002a00bf7220 */ /* 0x040fe20000400000 */
[----:B------:R-:W-:Y:S01]  /*ad40*/  SHF.R.S32.HI R24, RZ, 0x1f, R17 ;  /* 0x0000001fff187819 */ /* 0x000fe20000011411 */
[C---:B------:R-:W-:Y:S01]  /*ad50*/  FMUL R185, R0.reuse, R44 ;  /* 0x0000002c00b97220 */ /* 0x040fe20000400000 */
[----:B---3--:R-:W-:Y:S01]  /*ad60*/  IADD3 R171, P0, P1, R15, UR4, R182 ;  /* 0x000000040fab7c10 */ /* 0x008fe2000f91e0b6 */
[C---:B------:R-:W-:Y:S01]  /*ad70*/  FMUL R42, R0.reuse, R43 ;  /* 0x0000002b002a7220 */ /* 0x040fe20000400000 */
[----:B------:R-:W-:Y:S01]  /*ad80*/  SHF.R.S32.HI R22, RZ, 0x1f, R15 ;  /* 0x0000001fff167819 */ /* 0x000fe2000001140f */
[----:B------:R-:W-:Y:S01]  /*ad90*/  FMUL R44, R0, R45 ;  /* 0x0000002d002c7220 */ /* 0x000fe20000400000 */
[----:B------:R-:W-:Y:S01]  /*ada0*/  F2FP.SATFINITE.E4M3.F32.PACK_AB_MERGE_C R8, R31, R30, RZ ;  /* 0x0000001e1f08723e */ /* 0x000fe200048070ff */
[----:B------:R-:W-:Y:S01]  /*adb0*/  IMAD R30, R222, 0x3, RZ ;  /* 0x00000003de1e7824 */ /* 0x000fe200078e02ff */
[----:B------:R-:W-:Y:S01]  /*adc0*/  F2FP.SATFINITE.E4M3.F32.PACK_AB_MERGE_C R43, R5, R4, RZ ;  /* 0x00000004052b723e */ /* 0x000fe200048070ff */
[C---:B------:R-:W-:Y:S01]  /*add0*/  FMUL R18, R0.reuse, R18 ;  /* 0x0000001200127220 */ /* 0x040fe20000400000 */
[----:B------:R-:W-:Y:S01]  /*ade0*/  F2FP.SATFINITE.E4M3.F32.PACK_AB_MERGE_C R45, R7, R6, RZ ;  /* 0x00000006072d723e */ /* 0x000fe200048070ff */
[----:B------:R-:W-:Y:S01]  /*adf0*/  FMUL R19, R0, R19 ;  /* 0x0000001300137220 */ /* 0x000fe20000400000 */
[----:B------:R-:W-:Y:S01]  /*ae00*/  F2FP.SATFINITE.E4M3.F32.PACK_AB_MERGE_C R9, R29, R28, RZ ;  /* 0x0000001c1d09723e */ /* 0x000fe200048070ff */
[C---:B------:R-:W-:Y:S01]  /*ae10*/  IMAD.SHL.U32 R28, R222.reuse, 0x2, RZ ;  /* 0x00000002de1c7824 */ /* 0x040fe200078e00ff */
[----:B------:R-:W-:Y:S01]  /*ae20*/  F2FP.SATFINITE.E4M3.F32.PACK_AB_MERGE_C R7, R33, R32, RZ ;  /* 0x000000202107723e */ /* 0x000fe200048070ff */
[----:B------:R-:W-:Y:S01]  /*ae30*/  IMAD.SHL.U32 R32, R222, 0x4, RZ ;  /* 0x00000004de207824 */ /* 0x000fe200078e00ff */
[----:B------:R-:W-:Y:S01]  /*ae40*/  IADD3.X R3, PT, PT, R24, UR5, R25, P3, P2 ;  /* 0x0000000518037c10 */ /* 0x000fe20009fe4419 */
[----:B------:R-:W-:Y:S01]  /*ae50*/  FMUL R34, R0, R34 ;  /* 0x0000002200227220 */ /* 0x000fe20000400000 */
[----:B------:R-:W-:Y:S01]  /*ae60*/  IADD3.X R183, PT, PT, R22, UR7, R183, P0, P1 ;  /* 0x0000000716b77c10 */ /* 0x000fe200087e24b7 */
[C---:B------:R-:W-:Y:S01]  /*ae70*/  FMUL R35, R0.reuse, R35 ;  /* 0x0000002300237220 */ /* 0x040fe20000400000 */
[----:B------:R-:W-:Y:S01]  /*ae80*/  IADD3 R22, P0, PT, R171, R222, RZ ;  /* 0x000000deab167210 */ /* 0x000fe20007f1e0ff */
[----:B------:R0:W-:Y:S01]  /*ae90*/  STG.E.U8 desc[UR36][R2.64], R43 ;  /* 0x0000002b02007986 */ /* 0x0001e2000c101124 */
[----:B------:R-:W-:Y:S01]  /*aea0*/  F2FP.SATFINITE.E4M3.F32.PACK_AB_MERGE_C R10, R27, R26, RZ ;  /* 0x0000001a1b0a723e */ /* 0x000fe200048070ff */
[C---:B------:R-:W-:Y:S01]  /*aeb0*/  FMUL R36, R0.reuse, R36 ;  /* 0x0000002400247220 */ /* 0x040fe20000400000 */
[----:B------:R-:W-:Y:S01]  /*aec0*/  PRMT R15, R43, 0x9910, RZ ;  /* 0x000099102b0f7816 */ /* 0x000fe200000000ff */
[----:B------:R-:W-:Y:S01]  /*aed0*/  FMUL R37, R0, R37 ;  /* 0x0000002500257220 */ /* 0x000fe20000400000 */
[----:B------:R-:W-:Y:S01]  /*aee0*/  IADD3 R26, P2, PT, R30, R171, RZ ;  /* 0x000000ab1e1a7210 */ /* 0x000fe20007f5e0ff */
[----:B------:R-:W-:Y:S01]  /*aef0*/  FMUL R20, R0, R20 ;  /* 0x0000001400147220 */ /* 0x000fe20000400000 */
[----:B------:R-:W-:Y:S01]  /*af00*/  LEA.HI.X.SX32 R23, R222, R183, 0x1, P0 ;  /* 0x000000b7de177211 */ /* 0x000fe200000f0eff */
[----:B------:R-:W-:Y:S01]  /*af10*/  FMUL R38, R0, R38 ;  /* 0x0000002600267220 */ /* 0x000fe20000400000 */
[----:B------:R-:W-:Y:S01]  /*af20*/  IADD3 R24, P1, PT, R28, R171, RZ ;  /* 0x000000ab1c187210 */ /* 0x000fe20007f3e0ff */
[C---:B------:R-:W-:Y:S01]  /*af30*/  FMUL R39, R0.reuse, R39 ;  /* 0x0000002700277220 */ /* 0x040fe20000400000 */
[----:B------:R-:W-:Y:S01]  /*af40*/  PRMT R17, R45, 0x9910, RZ ;  /* 0x000099102d117816 */ /* 0x000fe200000000ff */
[----:B------:R-:W-:Y:S01]  /*af50*/  FMUL R40, R0, R40 ;  /* 0x0000002800287220 */ /* 0x000fe20000400000 */
[----:B0-----:R-:W-:Y:S01]  /*af60*/  IADD3 R2, P0, PT, R32, R171, RZ ;  /* 0x000000ab20027210 */ /* 0x001fe20007f1e0ff */
[C---:B------:R-:W-:Y:S01]  /*af70*/  FMUL R41, R0.reuse, R41 ;  /* 0x0000002900297220 */ /* 0x040fe20000400000 */
[----:B------:R-:W-:Y:S01]  /*af80*/  SHF.R.S32.HI R15, RZ, 0x8, R15 ;  /* 0x00000008ff0f7819 */ /* 0x000fe2000001140f */
[----:B------:R-:W-:Y:S01]  /*af90*/  FMUL R199, R0, R48 ;  /* 0x0000003000c77220 */ /* 0x000fe20000400000 */
[-C--:B------:R-:W-:Y:S01]  /*afa0*/  LEA.HI.X.SX32 R27, R30, R183.reuse, 0x1, P2 ;  /* 0x000000b71e1b7211 */ /* 0x080fe200010f0eff */
[----:B------:R-:W-:Y:S01]  /*afb0*/  IMAD R30, R222, 0x5, RZ ;  /* 0x00000005de1e7824 */ /* 0x000fe200078e02ff */
[----:B------:R-:W-:Y:S01]  /*afc0*/  F2FP.SATFINITE.E4M3.F32.PACK_AB_MERGE_C R18, R19, R18, RZ ;  /* 0x000000121312723e */ /* 0x000fe200048070ff */
[----:B------:R0:W-:Y:S01]  /*afd0*/  STG.E.U8 desc[UR36][R22.64], R15 ;  /* 0x0000000f16007986 */ /* 0x0001e2000c101124 */
[----:B------:R-:W-:Y:S01]  /*afe0*/  PRMT R19, R47, 0x9910, RZ ;  /* 0x000099102f137816 */ /* 0x000fe200000000ff */
[----:B------:R-:W-:Y:S01]  /*aff0*/  FMUL R203, R0, R50 ;  /* 0x0000003200cb7220 */ /* 0x000fe20000400000 */
[-C--:B------:R-:W-:Y:S01]  /*b000*/  LEA.HI.X.SX32 R25, R28, R183.reuse, 0x1, P1 ;  /* 0x000000b71c197211 */ /* 0x080fe200008f0eff */
[----:B------:R-:W-:Y:S01]  /*b010*/  FMUL R204, R0, R52 ;  /* 0x0000003400cc7220 */ /* 0x000fe20000400000 */
[----:B------:R-:W-:Y:S01]  /*b020*/  LEA.HI.X.SX32 R3, R32, R183, 0x1, P0 ;  /* 0x000000b720037211 */ /* 0x000fe200000f0eff */
[C---:B------:R-:W-:Y:S01]  /*b030*/  IMAD R32, R222.reuse, 0x6, RZ ;  /* 0x00000006de207824 */ /* 0x040fe200078e02ff */
[----:B------:R-:W-:Y:S01]  /*b040*/  F2FP.SATFINITE.E4M3.F32.PACK_AB_MERGE_C R6, R35, R34, RZ ;  /* 0x000000222306723e */ /* 0x000fe200048070ff */
[C---:B------:R-:W-:Y:S01]  /*b050*/  IMAD R34, R222.reuse, 0x7, RZ ;  /* 0x00000007de227824 */ /* 0x040fe200078e02ff */
[----:B------:R-:W-:Y:S01]  /*b060*/  SHF.R.S32.HI R17, RZ, 0x8, R17 ;  /* 0x00000008ff117819 */ /* 0x000fe20000011411 */
[----:B------:R2:W-:Y:S01]  /*b070*/  STG.E.U8 desc[UR36][R24.64], R45 ;  /* 0x0000002d18007986 */ /* 0x0005e2000c101124 */
[----:B------:R-:W-:Y:S01]  /*b080*/  F2FP.SATFINITE.E4M3.F32.PACK_AB_MERGE_C R5, R37, R36, RZ ;  /* 0x000000242505723e */ /* 0x000fe200048070ff */
[----:B------:R-:W-:Y:S01]  /*b090*/  IMAD.SHL.U32 R36, R222, 0x8, RZ ;  /* 0x00000008de247824 */ /* 0x000fe200078e00ff */
[----:B0-----:R-:W-:Y:S01]  /*b0a0*/  IADD3 R22, P0, PT, R30, R171, RZ ;  /* 0x000000ab1e167210 */ /* 0x001fe20007f1e0ff */
[----:B------:R0:W-:Y:S01]  /*b0b0*/  STG.E.U8 desc[UR36][R26.64], R17 ;  /* 0x000000111a007986 */ /* 0x0001e2000c101124 */
[----:B------:R-:W-:Y:S01]  /*b0c0*/  MOV R15, R19 ;  /* 0x00000013000f7202 */ /* 0x000fe20000000f00 */
[----:B------:R-:W-:Y:S01]  /*b0d0*/  FMUL R202, R0, R54 ;  /* 0x0000003600ca7220 */ /* 0x000fe20000400000 */
[----:B------:R-:W-:Y:S01]  /*b0e0*/  IADD3 R28, P1, PT, R32, R171, RZ ;  /* 0x000000ab201c7210 */ /* 0x000fe20007f3e0ff */
[----:B------:R3:W-:Y:S01]  /*b0f0*/  STG.E.U8 desc[UR36][R2.64], R47 ;  /* 0x0000002f02007986 */ /* 0x0007e2000c101124 */
[----:B------:R-:W-:Y:S01]  /*b100*/  LEA.HI.X.SX32 R23, R30, R183, 0x1, P0 ;  /* 0x000000b71e177211 */ /* 0x000fe200000f0eff */
[----:B------:R-:W-:Y:S01]  /*b110*/  IMAD R30, R222, 0x9, RZ ;  /* 0x00000009de1e7824 */ /* 0x000fe200078e02ff */
[----:B------:R-:W-:Y:S01]  /*b120*/  SHF.R.S32.HI R15, RZ, 0x8, R15 ;  /* 0x00000008ff0f7819 */ /* 0x000fe2000001140f */
[----:B------:R-:W-:Y:S01]  /*b130*/  FMUL R200, R0, R56 ;  /* 0x0000003800c87220 */ /* 0x000fe20000400000 */
[----:B--2---:R-:W-:Y:S01]  /*b140*/  IADD3 R24, P2, PT, R34, R171, RZ ;  /* 0x000000ab22187210 */ /* 0x004fe20007f5e0ff */
[C---:B------:R-:W-:Y:S01]  /*b150*/  FMUL R198, R0.reuse, R58 ;  /* 0x0000003a00c67220 */ /* 0x040fe20000400000 */
[----:B------:R-:W-:Y:S01]  /*b160*/  PRMT R19, R13, 0x9910, RZ ;  /* 0x000099100d137816 */ /* 0x000fe200000000ff */
[----:B------:R2:W-:Y:S01]  /*b170*/  STG.E.U8 desc[UR36][R22.64], R15 ;  /* 0x0000000f16007986 */ /* 0x0005e2000c101124 */
[----:B0-----:R-:W-:Y:S01]  /*b180*/  PRMT R17, R21, 0x9910, RZ ;  /* 0x0000991015117816 */ /* 0x001fe200000000ff */
[----:B------:R-:W-:Y:S01]  /*b190*/  FMUL R196, R0, R60 ;  /* 0x0000003c00c47220 */ /* 0x000fe20000400000 */
[----:B------:R-:W-:Y:S01]  /*b1a0*/  LEA.HI.X.SX32 R29, R32, R183, 0x1, P1 ;  /* 0x000000b7201d7211 */ /* 0x000fe200008f0eff */
[----:B------:R-:W-:Y:S01]  /*b1b0*/  IMAD R32, R222, 0xa, RZ ;  /* 0x0000000ade207824 */ /* 0x000fe200078e02ff */
[----:B---3--:R-:W-:Y:S01]  /*b1c0*/  IADD3 R2, P0, PT, R36, R171, RZ ;  /* 0x000000ab24027210 */ /* 0x008fe20007f1e0ff */
[----:B------:R-:W-:Y:S01]  /*b1d0*/  FMUL R194, R0, R62 ;  /* 0x0000003e00c27220 */ /* 0x000fe20000400000 */
[-C--:B------:R-:W-:Y:S01]  /*b1e0*/  LEA.HI.X.SX32 R25, R34, R183.reuse, 0x1, P2 ;  /* 0x000000b722197211 */ /* 0x080fe200010f0eff */
[----:B------:R-:W-:Y:S01]  /*b1f0*/  IMAD R34, R222, 0xb, RZ ;  /* 0x0000000bde227824 */ /* 0x000fe200078e02ff */
[----:B------:R-:W-:Y:S01]  /*b200*/  SHF.R.S32.HI R17, RZ, 0x8, R17 ;  /* 0x00000008ff117819 */ /* 0x000fe20000011411 */
[----:B------:R0:W-:Y:S01]  /*b210*/  STG.E.U8 desc[UR36][R28.64], R21 ;  /* 0x000000151c007986 */ /* 0x0001e2000c101124 */
[----:B------:R-:W-:Y:S01]  /*b220*/  LEA.HI.X.SX32 R3, R36, R183, 0x1, P0 ;  /* 0x000000b724037211 */ /* 0x000fe200000f0eff */
[----:B--2---:R-:W-:Y:S01]  /*b230*/  IMAD.MOV.U32 R15, RZ, RZ, R19 ;  /* 0x000000ffff0f7224 */ /* 0x004fe200078e0013 */
[-C--:B------:R-:W-:Y:S01]  /*b240*/  IADD3 R22, P0, PT, R30, R171.reuse, RZ ;  /* 0x000000ab1e167210 */ /* 0x080fe20007f1e0ff */
[----:B------:R-:W-:Y:S01]  /*b250*/  IMAD R36, R222, 0xc, RZ ;  /* 0x0000000cde247824 */ /* 0x000fe200078e02ff */
[----:B------:R2:W-:Y:S01]  /*b260*/  STG.E.U8 desc[UR36][R24.64], R17 ;  /* 0x0000001118007986 */ /* 0x0005e2000c101124 */
[----:B------:R-:W-:Y:S01]  /*b270*/  IADD3 R26, P1, PT, R32, R171, RZ ;  /* 0x000000ab201a7210 */ /* 0x000fe20007f3e0ff */
[----:B------:R-:W-:Y:S01]  /*b280*/  FMUL R192, R0, R64 ;  /* 0x0000004000c07220 */ /* 0x000fe20000400000 */
[-C--:B------:R-:W-:Y:S01]  /*b290*/  LEA.HI.X.SX32 R23, R30, R183.reuse, 0x1, P0 ;  /* 0x000000b71e177211 */ /* 0x080fe200000f0eff */
[----:B------:R3:W-:Y:S01]  /*b2a0*/  STG.E.U8 desc[UR36][R2.64], R13 ;  /* 0x0000000d02007986 */ /* 0x0007e2000c101124 */
[----:B------:R-:W-:Y:S01]  /*b2b0*/  IMAD R30, R222, 0xd, RZ ;  /* 0x0000000dde1e7824 */ /* 0x000fe200078e02ff */
[----:B------:R-:W-:Y:S01]  /*b2c0*/  LEA.HI.X.SX32 R27, R32, R183, 0x1, P1 ;  /* 0x000000b7201b7211 */ /* 0x000fe200008f0eff */
[----:B------:R-:W-:Y:S01]  /*b2d0*/  IMAD R32, R222, 0xe, RZ ;  /* 0x0000000ede207824 */ /* 0x000fe200078e02ff */
[----:B0-----:R-:W-:Y:S01]  /*b2e0*/  IADD3 R28, P2, PT, R34, R171, RZ ;  /* 0x000000ab221c7210 */ /* 0x001fe20007f5e0ff */
[C---:B------:R-:W-:Y:S01]  /*b2f0*/  FMUL R190, R0.reuse, R66 ;  /* 0x0000004200be7220 */ /* 0x040fe20000400000 */
[----:B------:R-:W-:Y:S01]  /*b300*/  F2FP.SATFINITE.E4M3.F32.PACK_AB_MERGE_C R20, R137, R20, RZ ;  /* 0x000000148914723e */ /* 0x000fe200048070ff */
[----:B------:R-:W-:Y:S01]  /*b310*/  FMUL R188, R0, R68 ;  /* 0x0000004400bc7220 */ /* 0x000fe20000400000 */
[----:B--2---:R-:W-:Y:S01]  /*b320*/  PRMT R17, R14, 0x9910, RZ ;  /* 0x000099100e117816 */ /* 0x004fe200000000ff */
[----:B------:R-:W-:Y:S01]  /*b330*/  FMUL R186, R0, R70 ;  /* 0x0000004600ba7220 */ /* 0x000fe20000400000 */
[----:B------:R-:W-:Y:S01]  /*b340*/  LEA.HI.X.SX32 R29, R34, R183, 0x1, P2 ;  /* 0x000000b7221d7211 */ /* 0x000fe200010f0eff */
[----:B------:R-:W-:Y:S01]  /*b350*/  IMAD R34, R222, 0xf, RZ ;  /* 0x0000000fde227824 */ /* 0x000fe200078e02ff */
[----:B---3--:R-:W-:Y:S01]  /*b360*/  SHF.R.S32.HI R13, RZ, 0x8, R15 ;  /* 0x00000008ff0d7819 */ /* 0x008fe2000001140f */
[----:B------:R-:W-:Y:S01]  /*b370*/  FMUL R184, R0, R72 ;  /* 0x0000004800b87220 */ /* 0x000fe20000400000 */
[----:B------:R-:W-:Y:S01]  /*b380*/  PRMT R15, R16, 0x9910, RZ ;  /* 0x00009910100f7816 */ /* 0x000fe200000000ff */
[----:B------:R-:W-:Y:S01]  /*b390*/  FMUL R251, R0, R74 ;  /* 0x0000004a00fb7220 */ /* 0x000fe20000400000 */
[----:B------:R-:W-:Y:S01]  /*b3a0*/  IADD3 R2, P0, PT, R36, R171, RZ ;  /* 0x000000ab24027210 */ /* 0x000fe20007f1e0ff */
[----:B------:R0:W-:Y:S01]  /*b3b0*/  STG.E.U8 desc[UR36][R22.64], R13 ;  /* 0x0000000d16007986 */ /* 0x0001e2000c101124 */
[----:B------:R-:W-:Y:S01]  /*b3c0*/  SHF.R.S32.HI R17, RZ, 0x8, R17 ;  /* 0x00000008ff117819 */ /* 0x000fe20000011411 */
[----:B------:R-:W-:Y:S01]  /*b3d0*/  FMUL R249, R0, R76 ;  /* 0x0000004c00f97220 */ /* 0x000fe20000400000 */
[----:B------:R-:W-:Y:S01]  /*b3e0*/  LEA.HI.X.SX32 R3, R36, R183, 0x1, P0 ;  /* 0x000000b724037211 */ /* 0x000fe200000f0eff */
[----:B------:R-:W-:Y:S01]  /*b3f0*/  IMAD.SHL.U32 R36, R222, 0x10, RZ ;  /* 0x00000010de247824 */ /* 0x000fe200078e00ff */
[----:B------:R2:W-:Y:S01]  /*b400*/  STG.E.U8 desc[UR36][R26.64], R14 ;  /* 0x0000000e1a007986 */ /* 0x0005e2000c101124 */
[----:B------:R-:W-:Y:S01]  /*b410*/  IADD3 R24, P1, PT, R32, R171, RZ ;  /* 0x000000ab20187210 */ /* 0x000fe20007f3e0ff */
[----:B------:R-:W-:Y:S01]  /*b420*/  FMUL R247, R0, R78 ;  /* 0x0000004e00f77220 */ /* 0x000fe20000400000 */
[----:B------:R-:W-:Y:S01]  /*b430*/  PRMT R21, R18, 0x9910, RZ ;  /* 0x0000991012157816 */ /* 0x000fe200000000ff */
[----:B------:R3:W-:Y:S01]  /*b440*/  STG.E.U8 desc[UR36][R28.64], R17 ;  /* 0x000000111c007986 */ /* 0x0007e2000c101124 */
[----:B------:R-:W-:Y:S01]  /*b450*/  LEA.HI.X.SX32 R25, R32, R183, 0x1, P1 ;  /* 0x000000b720197211 */ /* 0x000fe200008f0eff */
[----:B------:R-:W-:Y:S01]  /*b460*/  IMAD R32, R222, 0x14, RZ ;  /* 0x00000014de207824 */ /* 0x000fe200078e02ff */
[-C--:B0-----:R-:W-:Y:S01]  /*b470*/  IADD3 R22, P0, PT, R30, R171.reuse, RZ ;  /* 0x000000ab1e167210 */ /* 0x081fe20007f1e0ff */
[----:B------:R-:W-:Y:S01]  /*b480*/  IMAD.MOV.U32 R13, RZ, RZ, R15 ;  /* 0x000000ffff0d7224 */ /* 0x000fe200078e000f */
[----:B------:R0:W-:Y:S01]  /*b490*/  STG.E.U8 desc[UR36][R2.64], R16 ;  /* 0x0000001002007986 */ /* 0x0001e2000c101124 */
[----:B------:R-:W-:Y:S01]  /*b4a0*/  SHF.R.S32.HI R21, RZ, 0x8, R21 ;  /* 0x00000008ff157819 */ /* 0x000fe20000011415 */
[----:B------:R-:W-:Y:S01]  /*b4b0*/  FMUL R245, R0, R80 ;  /* 0x0000005000f57220 */ /* 0x000fe20000400000 */
[----:B--2---:R-:W-:Y:S01]  /*b4c0*/  IADD3 R14, P2, PT, R34, R171, RZ ;  /* 0x000000ab220e7210 */ /* 0x004fe20007f5e0ff */
[----:B------:R-:W-:Y:S01]  /*b4d0*/  IMAD R26, R222, 0x11, RZ ;  /* 0x00000011de1a7824 */ /* 0x000fe200078e02ff */
[-C--:B------:R-:W-:Y:S01]  /*b4e0*/  LEA.HI.X.SX32 R23, R30, R183.reuse, 0x1, P0 ;  /* 0x000000b71e177211 */ /* 0x080fe200000f0eff */
[C---:B------:R-:W-:Y:S01]  /*b4f0*/  IMAD R30, R222.reuse, 0x13, RZ ;  /* 0x00000013de1e7824 */ /* 0x040fe200078e02ff */
[----:B------:R-:W-:Y:S01]  /*b500*/  SHF.R.S32.HI R13, RZ, 0x8, R13 ;  /* 0x00000008ff0d7819 */ /* 0x000fe2000001140d */
[----:B---3--:R-:W-:Y:S01]  /*b510*/  IMAD R28, R222, 0x12, RZ ;  /* 0x00000012de1c7824 */ /* 0x008fe200078e02ff */
[----:B------:R-:W-:Y:S01]  /*b520*/  PRMT R17, R20, 0x9910, RZ ;  /* 0x0000991014117816 */ /* 0x000fe200000000ff */
[----:B------:R-:W-:Y:S01]  /*b530*/  FMUL R243, R0, R82 ;  /* 0x0000005200f37220 */ /* 0x000fe20000400000 */
[----:B------:R-:W-:Y:S01]  /*b540*/  LEA.HI.X.SX32 R15, R34, R183, 0x1, P2 ;  /* 0x000000b7220f7211 */ /* 0x000fe200010f0eff */
[----:B------:R2:W-:Y:S01]  /*b550*/  STG.E.U8 desc[UR36][R22.64], R13 ;  /* 0x0000000d16007986 */ /* 0x0005e2000c101124 */
[----:B0-----:R-:W-:Y:S01]  /*b560*/  IADD3 R2, P0, PT, R36, R171, RZ ;  /* 0x000000ab24027210 */ /* 0x001fe20007f1e0ff */
[----:B------:R-:W-:Y:S01]  /*b570*/  FMUL R241, R0, R84 ;  /* 0x0000005400f17220 */ /* 0x000fe20000400000 */
[----:B------:R-:W-:Y:S01]  /*b580*/  F2FP.SATFINITE.E4M3.F32.PACK_AB_MERGE_C R4, R39, R38, RZ ;  /* 0x000000262704723e */ /* 0x000fe200048070ff */
[----:B------:R0:W-:Y:S01]  /*b590*/  STG.E.U8 desc[UR36][R24.64], R18 ;  /* 0x0000001218007986 */ /* 0x0001e2000c101124 */
[----:B------:R-:W-:Y:S01]  /*b5a0*/  LEA.HI.X.SX32 R3, R36, R183, 0x1, P0 ;  /* 0x000000b724037211 */ /* 0x000fe200000f0eff */
[----:B------:R-:W-:Y:S01]  /*b5b0*/  FMUL R239, R0, R86 ;  /* 0x0000005600ef7220 */ /* 0x000fe20000400000 */
[-C--:B------:R-:W-:Y:S01]  /*b5c0*/  IADD3 R16, P0, PT, R26, R171.reuse, RZ ;  /* 0x000000ab1a107210 */ /* 0x080fe20007f1e0ff */
[----:B------:R3:W-:Y:S01]  /*b5d0*/  STG.E.U8 desc[UR36][R14.64], R21 ;  /* 0x000000150e007986 */ /* 0x0007e2000c101124 */
[C---:B------:R-:W-:Y:S01]  /*b5e0*/  FMUL R237, R0.reuse, R88 ;  /* 0x0000005800ed7220 */ /* 0x040fe20000400000 */
[C---:B------:R-:W-:Y:S01]  /*b5f0*/  FMUL R235, R0.reuse, R90 ;  /* 0x0000005a00eb7220 */ /* 0x040fe20000400000 */
[----:B------:R-:W-:Y:S01]  /*b600*/  FMUL R233, R0, R92 ;  /* 0x0000005c00e97220 */ /* 0x000fe20000400000 */
[----:B--2---:R-:W-:Y:S01]  /*b610*/  IMAD.MOV.U32 R13, RZ, RZ, R17 ;  /* 0x000000ffff0d7224 */ /* 0x004fe200078e0011 */
[----:B------:R-:W-:Y:S01]  /*b620*/  IADD3 R22, P1, PT, R28, R171, RZ ;  /* 0x000000ab1c167210 */ /* 0x000fe20007f3e0ff */
[----:B------:R2:W-:Y:S01]  /*b630*/  STG.E.U8 desc[UR36][R2.64], R20 ;  /* 0x0000001402007986 */ /* 0x0005e2000c101124 */
[----:B------:R-:W-:Y:S01]  /*b640*/  LEA.HI.X.SX32 R17, R26, R183, 0x1, P0 ;  /* 0x000000b71a117211 */ /* 0x000fe200000f0eff */
[----:B0-----:R-:W-:Y:S01]  /*b650*/  IMAD R24, R222, 0x16, RZ ;  /* 0x00000016de187824 */ /* 0x001fe200078e02ff */
[----:B------:R-:W-:Y:S01]  /*b660*/  IADD3 R18, P2, PT, R30, R171, RZ ;  /* 0x000000ab1e127210 */ /* 0x000fe20007f5e0ff */
[----:B------:R-:W-:Y:S01]  /*b670*/  IMAD R26, R222, 0x17, RZ ;  /* 0x00000017de1a7824 */ /* 0x000fe200078e02ff */
[----:B------:R-:W-:Y:S01]  /*b680*/  SHF.R.S32.HI R13, RZ, 0x8, R13 ;  /* 0x00000008ff0d7819 */ /* 0x000fe2000001140d */
[----:B------:R-:W-:Y:S01]  /*b690*/  FMUL R231, R0, R94 ;  /* 0x0000005e00e77220 */ /* 0x000fe20000400000 */
[----:B---3--:R-:W-:Y:S01]  /*b6a0*/  PRMT R21, R12, 0x9910, RZ ;  /* 0x000099100c157816 */ /* 0x008fe200000000ff */
[----:B------:R-:W-:Y:S01]  /*b6b0*/  FMUL R229, R0, R96 ;  /* 0x0000006000e57220 */ /* 0x000fe20000400000 */
[----:B------:R-:W-:Y:S01]  /*b6c0*/  LEA.HI.X.SX32 R23, R28, R183, 0x1, P1 ;  /* 0x000000b71c177211 */ /* 0x000fe200008f0eff */
[----:B------:R0:W-:Y:S01]  /*b6d0*/  STG.E.U8 desc[UR36][R16.64], R13 ;  /* 0x0000000d10007986 */ /* 0x0001e2000c101124 */
[----:B------:R-:W-:Y:S01]  /*b6e0*/  PRMT R15, R11, 0x9910, RZ ;  /* 0x000099100b0f7816 */ /* 0x000fe200000000ff */
[----:B--2---:R-:W-:Y:S01]  /*b6f0*/  IMAD R20, R222, 0x15, RZ ;  /* 0x00000015de147824 */ /* 0x004fe200078e02ff */
[----:B------:R-:W-:Y:S01]  /*b700*/  IADD3 R2, P0, PT, R32, R171, RZ ;  /* 0x000000ab20027210 */ /* 0x000fe20007f1e0ff */
[----:B------:R-:W-:Y:S01]  /*b710*/  IMAD R28, R222, 0x18, RZ ;  /* 0x00000018de1c7824 */ /* 0x000fe200078e02ff */
[-C--:B------:R-:W-:Y:S01]  /*b720*/  LEA.HI.X.SX32 R19, R30, R183.reuse, 0x1, P2 ;  /* 0x000000b71e137211 */ /* 0x080fe200010f0eff */
[----:B------:R2:W-:Y:S01]  /*b730*/  STG.E.U8 desc[UR36][R22.64], R12 ;  /* 0x0000000c16007986 */ /* 0x0005e2000c101124 */
[----:B------:R-:W-:Y:S01]  /*b740*/  SHF.R.S32.HI R21, RZ, 0x8, R21 ;  /* 0x00000008ff157819 */ /* 0x000fe20000011415 */
[----:B------:R-:W-:Y:S01]  /*b750*/  FMUL R227, R0, R98 ;  /* 0x0000006200e37220 */ /* 0x000fe20000400000 */
[----:B------:R-:W-:Y:S01]  /*b760*/  LEA.HI.X.SX32 R3, R32, R183, 0x1, P0 ;  /* 0x000000b720037211 */ /* 0x000fe200000f0eff */
[----:B------:R-:W-:Y:S01]  /*b770*/  FMUL R225, R0, R100 ;  /* 0x0000006400e17220 */ /* 0x000fe20000400000 */
[----:B------:R-:W-:Y:S01]  /*b780*/  IADD3 R14, P0, PT, R20, R171, RZ ;  /* 0x000000ab140e7210 */ /* 0x000fe20007f1e0ff */
[----:B------:R3:W-:Y:S01]  /*b790*/  STG.E.U8 desc[UR36][R18.64], R21 ;  /* 0x0000001512007986 */ /* 0x0007e2000c101124 */
[----:B0-----:R-:W-:Y:S01]  /*b7a0*/  MOV R13, R15 ;  /* 0x0000000f000d7202 */ /* 0x001fe20000000f00 */
[----:B------:R-:W-:Y:S01]  /*b7b0*/  FMUL R223, R0, R102 ;  /* 0x0000006600df7220 */ /* 0x000fe20000400000 */
[----:B------:R-:W-:Y:S01]  /*b7c0*/  IADD3 R16, P1, PT, R24, R171, RZ ;  /* 0x000000ab18107210 */ /* 0x000fe20007f3e0ff */
[----:B------:R0:W-:Y:S01]  /*b7d0*/  STG.E.U8 desc[UR36][R2.64], R11 ;  /* 0x0000000b02007986 */ /* 0x0001e2000c101124 */
[----:B------:R-:W-:Y:S01]  /*b7e0*/  LEA.HI.X.SX32 R15, R20, R183, 0x1, P0 ;  /* 0x000000b7140f7211 */ /* 0x000fe200000f0eff */
[----:B------:R-:W-:Y:S01]  /*b7f0*/  IMAD R20, R222, 0x19, RZ ;  /* 0x00000019de147824 */ /* 0x000fe200078e02ff */
[----:B--2---:R-:W-:Y:S01]  /*b800*/  IADD3 R12, P2, PT, R26, R171, RZ ;  /* 0x000000ab1a0c7210 */ /* 0x004fe20007f5e0ff */
[----:B------:R-:W-:Y:S01]  /*b810*/  IMAD R22, R222, 0x1a, RZ ;  /* 0x0000001ade167824 */ /* 0x000fe200078e02ff */
[----:B------:R-:W-:Y:S01]  /*b820*/  LEA.HI.X.SX32 R17, R24, R183, 0x1, P1 ;  /* 0x000000b718117211 */ /* 0x000fe200008f0eff */
[----:B------:R-:W-:-:S02]  /*b830*/  IMAD R24, R222, 0x1b, RZ ;  /* 0x0000001bde187824 */ /* 0x000fc400078e02ff */
[----:B------:R-:W-:Y:S01]  /*b840*/  FMUL R221, R0, R104 ;  /* 0x0000006800dd7220 */ /* 0x000fe20000400000 */
[----:B---3--:R-:W-:Y:S01]  /*b850*/  PRMT R21, R10, 0x9910, RZ ;  /* 0x000099100a157816 */ /* 0x008fe200000000ff */
[C---:B------:R-:W-:Y:S01]  /*b860*/  FMUL R219, R0.reuse, R106 ;  /* 0x0000006a00db7220 */ /* 0x040fe20000400000 */
[----:B------:R-:W-:Y:S01]  /*b870*/  PRMT R19, R9, 0x9910, RZ ;  /* 0x0000991009137816 */ /* 0x000fe200000000ff */
[C---:B------:R-:W-:Y:S01]  /*b880*/  FMUL R217, R0.reuse, R108 ;  /* 0x0000006c00d97220 */ /* 0x040fe20000400000 */
[----:B0-----:R-:W-:Y:S01]  /*b890*/  SHF.R.S32.HI R11, RZ, 0x8, R13 ;  /* 0x00000008ff0b7819 */ /* 0x001fe2000001140d */
[----:B------:R-:W-:Y:S01]  /*b8a0*/  FMUL R48, R0, R49 ;  /* 0x0000003100307220 */ /* 0x000fe20000400000 */
[----:B------:R-:W-:Y:S01]  /*b8b0*/  IADD3 R2, P0, PT, R28, R171, RZ ;  /* 0x000000ab1c027210 */ /* 0x000fe20007f1e0ff */
[----:B------:R-:W-:Y:S01]  /*b8c0*/  FMUL R50, R0, R51 ;  /* 0x0000003300327220 */ /* 0x000fe20000400000 */
[-C--:B------:R-:W-:Y:S01]  /*b8d0*/  LEA.HI.X.SX32 R13, R26, R183.reuse, 0x1, P2 ;  /* 0x000000b71a0d7211 */ /* 0x080fe200010f0eff */
[----:B------:R0:W-:Y:S01]  /*b8e0*/  STG.E.U8 desc[UR36][R14.64], R11 ;  /* 0x0000000b0e007986 */ /* 0x0001e2000c101124 */
[----:B------:R-:W-:Y:S01]  /*b8f0*/  SHF.R.S32.HI R21, RZ, 0x8, R21 ;  /* 0x00000008ff157819 */ /* 0x000fe20000011415 */
[----:B------:R-:W-:Y:S01]  /*b900*/  IMAD R26, R222, 0x1c, RZ ;  /* 0x0000001cde1a7824 */ /* 0x000fe200078e02ff */
[----:B------:R-:W-:Y:S01]  /*b910*/  LEA.HI.X.SX32 R3, R28, R183, 0x1, P0 ;  /* 0x000000b71c037211 */ /* 0x000fe200000f0eff */
[----:B------:R2:W-:Y:S01]  /*b920*/  STG.E.U8 desc[UR36][R16.64], R10 ;  /* 0x0000000a10007986 */ /* 0x0005e2000c101124 */
[----:B------:R-:W-:Y:S01]  /*b930*/  IADD3 R18, P1, PT, R22, R171, RZ ;  /* 0x000000ab16127210 */ /* 0x000fe20007f3e0ff */
[C---:B------:R-:W-:Y:S01]  /*b940*/  FMUL R53, R0.reuse, R53 ;  /* 0x0000003500357220 */ /* 0x040fe20000400000 */
[C---:B------:R-:W-:Y:S01]  /*b950*/  FMUL R55, R0.reuse, R55 ;  /* 0x0000003700377220 */ /* 0x040fe20000400000 */
[----:B------:R3:W-:Y:S01]  /*b960*/  STG.E.U8 desc[UR36][R12.64], R21 ;  /* 0x000000150c007986 */ /* 0x0007e2000c101124 */
[C---:B------:R-:W-:Y:S01]  /*b970*/  FMUL R57, R0.reuse, R57 ;  /* 0x0000003900397220 */ /* 0x040fe20000400000 */
[C---:B------:R-:W-:Y:S01]  /*b980*/  FMUL R59, R0.reuse, R59 ;  /* 0x0000003b003b7220 */ /* 0x040fe20000400000 */
[----:B------:R-:W-:Y:S01]  /*b990*/  FMUL R61, R0, R61 ;  /* 0x0000003d003d7220 */ /* 0x000fe20000400000 */
[----:B0-----:R-:W-:Y:S01]  /*b9a0*/  IMAD.MOV.U32 R11, RZ, RZ, R19 ;  /* 0x000000ffff0b7224 */ /* 0x001fe200078e0013 */
[----:B------:R-:W-:Y:S01]  /*b9b0*/  IADD3 R14, P0, PT, R20, R171, RZ ;  /* 0x000000ab140e7210 */ /* 0x000fe20007f1e0ff */
[----:B------:R0:W-:Y:S01]  /*b9c0*/  STG.E.U8 desc[UR36][R2.64], R9 ;  /* 0x0000000902007986 */ /* 0x0001e2000c101124 */
[----:B------:R-:W-:Y:S01]  /*b9d0*/  LEA.HI.X.SX32 R19, R22, R183, 0x1, P1 ;  /* 0x000000b716137211 */ /* 0x000fe200008f0eff */
[----:B--2---:R-:W-:Y:S01]  /*b9e0*/  IMAD R16, R222, 0x1d, RZ ;  /* 0x0000001dde107824 */ /* 0x004fe200078e02ff */
[----:B------:R-:W-:Y:S01]  /*b9f0*/  IADD3 R10, P2, PT, R24, R171, RZ ;  /* 0x000000ab180a7210 */ /* 0x000fe20007f5e0ff */
[----:B------:R-:W-:Y:S01]  /*ba00*/  IMAD R22, R222, 0x1f, RZ ;  /* 0x0000001fde167824 */ /* 0x000fe200078e02ff */
[----:B------:R-:W-:Y:S01]  /*ba10*/  LEA.HI.X.SX32 R15, R20, R183, 0x1, P0 ;  /* 0x000000b7140f7211 */ /* 0x000fe200000f0eff */
[----:B------:R-:W-:Y:S01]  /*ba20*/  IMAD R20, R222, 0x1e, RZ ;  /* 0x0000001ede147824 */ /* 0x000fe200078e02ff */
[----:B------:R-:W-:Y:S01]  /*ba30*/  PRMT R17, R8, 0x9910, RZ ;  /* 0x0000991008117816 */ /* 0x000fe200000000ff */
[C---:B------:R-:W-:Y:S01]  /*ba40*/  FMUL R63, R0.reuse, R63 ;  /* 0x0000003f003f7220 */ /* 0x040fe20000400000 */
[----:B---3--:R-:W-:Y:S01]  /*ba50*/  PRMT R13, R7, 0x9910, RZ ;  /* 0x00009910070d7816 */ /* 0x008fe200000000ff */
[C---:B------:R-:W-:Y:S01]  /*ba60*/  FMUL R65, R0.reuse, R65 ;  /* 0x0000004100417220 */ /* 0x040fe20000400000 */
[----:B------:R-:W-:Y:S01]  /*ba70*/  SHF.R.S32.HI R17, RZ, 0x8, R17 ;  /* 0x00000008ff117819 */ /* 0x000fe20000011411 */
[C---:B------:R-:W-:Y:S01]  /*ba80*/  FMUL R67, R0.reuse, R67 ;  /* 0x0000004300437220 */ /* 0x040fe20000400000 */
[----:B0-----:R-:W-:Y:S01]  /*ba90*/  SHF.R.S32.HI R9, RZ, 0x8, R11 ;  /* 0x00000008ff097819 */ /* 0x001fe2000001140b */
[----:B------:R-:W-:Y:S01]  /*baa0*/  FMUL R69, R0, R69 ;  /* 0x0000004500457220 */ /* 0x000fe20000400000 */
[----:B------:R-:W-:Y:S01]  /*bab0*/  IADD3 R2, P0, PT, R26, R171, RZ ;  /* 0x000000ab1a027210 */ /* 0x000fe20007f1e0ff */
[----:B------:R-:W-:Y:S01]  /*bac0*/  FMUL R71, R0, R71 ;  /* 0x0000004700477220 */ /* 0x000fe20000400000 */
[-C--:B------:R-:W-:Y:S01]  /*bad0*/  LEA.HI.X.SX32 R11, R24, R183.reuse, 0x1, P2 ;  /* 0x000000b7180b7211 */ /* 0x080fe200010f0eff */
[----:B------:R0:W-:Y:S01]  /*bae0*/  STG.E.U8 desc[UR36][R14.64], R9 ;  /* 0x000000090e007986 */ /* 0x0001e2000c101124 */
[----:B------:R-:W-:Y:S01]  /*baf0*/  LEA.HI.X.SX32 R3, R26, R183, 0x1, P0 ;  /* 0x000000b71a037211 */ /* 0x000fe200000f0eff */
[----:B------:R-:W-:Y:S01]  /*bb00*/  IMAD.SHL.U32 R24, R222, 0x20, RZ ;  /* 0x00000020de187824 */ /* 0x000fe200078e00ff */
[----:B------:R-:W-:Y:S01]  /*bb10*/  IADD3 R12, P0, PT, R16, R171, RZ ;  /* 0x000000ab100c7210 */ /* 0x000fe20007f1e0ff */
[----:B------:R2:W-:Y:S01]  /*bb20*/  STG.E.U8 desc[UR36][R18.64], R8 ;  /* 0x0000000812007986 */ /* 0x0005e2000c101124 */
[C---:B------:R-:W-:Y:S01]  /*bb30*/  FMUL R73, R0.reuse, R73 ;  /* 0x0000004900497220 */ /* 0x040fe20000400000 */
        /* <DEDUP_REMOVED lines=10> */
[----:B------:R-:W-:Y:S01]  /*bbe0*/  IMAD R16, R222, 0x21, RZ ;  /* 0x00000021de107824 */ /* 0x000fe200078e02ff */
[----:B--2---:R-:W-:Y:S01]  /*bbf0*/  IADD3 R8, P2, PT, R22, R171, RZ ;  /* 0x000000ab16087210 */ /* 0x004fe20007f5e0ff */
[----:B------:R-:W-:Y:S01]  /*bc00*/  IMAD R18, R222, 0x22, RZ ;  /* 0x00000022de127824 */ /* 0x000fe200078e02ff */
[----:B------:R-:W-:Y:S01]  /*bc10*/  LEA.HI.X.SX32 R15, R20, R183, 0x1, P1 ;  /* 0x000000b7140f7211 */ /* 0x000fe200008f0eff */
[----:B------:R-:W-:Y:S01]  /*bc20*/  IMAD R20, R222, 0x23, RZ ;  /* 0x00000023de147824 */ /* 0x000fe200078e02ff */
[----:B---3--:R-:W-:Y:S01]  /*bc30*/  PRMT R17, R6, 0x9910, RZ ;  /* 0x0000991006117816 */ /* 0x008fe200000000ff */
[C---:B------:R-:W-:Y:S01]  /*bc40*/  FMUL R62, R0.reuse, R85 ;  /* 0x00000055003e7220 */ /* 0x040fe20000400000 */
[----:B------:R-:W-:Y:S01]  /*bc50*/  PRMT R11, R5, 0x9910, RZ ;  /* 0x00009910050b7816 */ /* 0x000fe200000000ff */
        /* <DEDUP_REMOVED lines=10> */
[----:B------:R-:W-:Y:S01]  /*bd00*/  IMAD R22, R222, 0x24, RZ ;  /* 0x00000024de167824 */ /* 0x000fe200078e02ff */
        /* <DEDUP_REMOVED lines=13> */
[----:B------:R-:W-:Y:S01]  /*bde0*/  FMUL R84, R0, R107 ;  /* 0x0000006b00547220 */ /* 0x000fe20000400000 */
[----:B--2---:R-:W-:Y:S01]  /*bdf0*/  IADD3 R6, P2, PT, R20, R171, RZ ;  /* 0x000000ab14067210 */ /* 0x004fe20007f5e0ff */
[----:B------:R-:W-:Y:S01]  /*be00*/  FMUL R86, R0, R109 ;  /* 0x0000006d00567220 */ /* 0x000fe20000400000 */
[----:B------:R-:W-:Y:S01]  /*be10*/  LEA.HI.X.SX32 R13, R18, R183, 0x1, P1 ;  /* 0x000000b7120d7211 */ /* 0x000fe200008f0eff */
[----:B------:R-:W-:Y:S01]  /*be20*/  FMUL R215, R0, R110 ;  /* 0x0000006e00d77220 */ /* 0x000fe20000400000 */
[----:B---3--:R-:W-:Y:S01]  /*be30*/  PRMT R9, R4, 0x9910, RZ ;  /* 0x0000991004097816 */ /* 0x008fe200000000ff */
[C---:B------:R-:W-:Y:S01]  /*be40*/  FMUL R88, R0.reuse, R111 ;  /* 0x0000006f00587220 */ /* 0x040fe20000400000 */
[C---:B------:R-:W-:Y:S01]  /*be50*/  FMUL R213, R0.reuse, R112 ;  /* 0x0000007000d57220 */ /* 0x040fe20000400000 */
[C---:B------:R-:W-:Y:S01]  /*be60*/  FMUL R90, R0.reuse, R113 ;  /* 0x00000071005a7220 */ /* 0x040fe20000400000 */
[----:B------:R-:W-:Y:S01]  /*be70*/  FMUL R211, R0, R114 ;  /* 0x0000007200d37220 */ /* 0x000fe20000400000 */
[----:B0-----:R-:W-:Y:S01]  /*be80*/  IADD3 R2, P0, PT, R22, R171, RZ ;  /* 0x000000ab16027210 */ /* 0x001fe20007f1e0ff */
[C---:B------:R-:W-:Y:S01]  /*be90*/  FMUL R92, R0.reuse, R115 ;  /* 0x00000073005c7220 */ /* 0x040fe20000400000 */
[----:B------:R-:W-:Y:S01]  /*bea0*/  SHF.R.S32.HI R5, RZ, 0x8, R7 ;  /* 0x00000008ff057819 */ /* 0x000fe20000011407 */
        /* <DEDUP_REMOVED lines=16> */
[-C--:B------:R-:W-:Y:S01]  /*bfb0*/  LEA.HI.X.SX32 R7, R20, R183.reuse, 0x1, P2 ;  /* 0x000000b714077211 */ /* 0x080fe200010f0eff */
[C---:B------:R-:W-:Y:S01]  /*bfc0*/  IMAD R16, R222.reuse, 0x25, RZ ;  /* 0x00000025de107824 */ /* 0x040fe200078e02ff */
[----:B------:R-:W-:Y:S01]  /*bfd0*/  SHF.R.S32.HI R9, RZ, 0x8, R9 ;  /* 0x00000008ff097819 */ /* 0x000fe20000011409 */
[----:B------:R-:W-:Y:S01]  /*bfe0*/  STG.E.U8 desc[UR36][R10.64], R5 ;  /* 0x000000050a007986 */ /* 0x000fe2000c101124 */
[----:B------:R-:W-:Y:S01]  /*bff0*/  F2FP.SATFINITE.E4M3.F32.PACK_AB_MERGE_C R0, R41, R40, RZ ;  /* 0x000000282900723e */ /* 0x000fe200048070ff */
[----:B------:R-:W-:Y:S01]  /*c000*/  IMAD R18, R222, 0x26, RZ ;  /* 0x00000026de127824 */ /* 0x000fe200078e02ff */
[----:B------:R-:W-:Y:S01]  /*c010*/  LEA.HI.X.SX32 R3, R22, R183, 0x1, P0 ;  /* 0x000000b716037211 */ /* 0x000fe200000f0eff */
[----:B------:R0:W-:Y:S01]  /*c020*/  STG.E.U8 desc[UR36][R12.64], R4 ;  /* 0x000000040c007986 */ /* 0x0001e2000c101124 */
[----:B------:R-:W-:Y:S01]  /*c030*/  IMAD R20, R222, 0x27, RZ ;  /* 0x00000027de147824 */ /* 0x000fe200078e02ff */
[----:B------:R-:W-:Y:S01]  /*c040*/  F2FP.SATFINITE.E4M3.F32.PACK_AB_MERGE_C R191, R42, R191, RZ ;  /* 0x000000bf2abf723e */ /* 0x000fe200048070ff */
[C---:B------:R-:W-:Y:S01]  /*c050*/  IMAD R22, R222.reuse, 0x28, RZ ;  /* 0x00000028de167824 */ /* 0x040fe200078e02ff */
[----:B------:R2:W-:Y:S01]  /*c060*/  STG.E.U8 desc[UR36][R6.64], R9 ;  /* 0x0000000906007986 */ /* 0x0005e2000c101124 */
[----:B------:R-:W-:Y:S01]  /*c070*/  IMAD R24, R222, 0x29, RZ ;  /* 0x00000029de187824 */ /* 0x000fe200078e02ff */
[----:B------:R-:W-:Y:S01]  /*c080*/  F2FP.SATFINITE.E4M3.F32.PACK_AB_MERGE_C R185, R44, R185, RZ ;  /* 0x000000b92cb9723e */ /* 0x000fe200048070ff */
[C---:B------:R-:W-:Y:S01]  /*c090*/  IMAD R26, R222.reuse, 0x2a, RZ ;  /* 0x0000002ade1a7824 */ /* 0x040fe200078e02ff */
[----:B------:R3:W-:Y:S01]  /*c0a0*/  STG.E.U8 desc[UR36][R2.64], R0 ;  /* 0x0000000002007986 */ /* 0x0007e2000c101124 */
[----:B------:R-:W-:Y:S01]  /*c0b0*/  IMAD R28, R222, 0x2b, RZ ;  /* 0x0000002bde1c7824 */ /* 0x000fe200078e02ff */
[-C--:B------:R-:W-:Y:S01]  /*c0c0*/  IADD3 R8, P3, PT, R22, R171.reuse, RZ ;  /* 0x000000ab16087210 */ /* 0x080fe20007f7e0ff */
[----:B------:R-:W-:Y:S01]  /*c0d0*/  IMAD R30, R222, 0x2c, RZ ;  /* 0x0000002cde1e7824 */ /* 0x000fe200078e02ff */
[-C--:B0-----:R-:W-:Y:S01]  /*c0e0*/  IADD3 R4, P1, PT, R18, R171.reuse, RZ ;  /* 0x000000ab12047210 */ /* 0x081fe20007f3e0ff */
[----:B------:R-:W-:Y:S01]  /*c0f0*/  IMAD R32, R222, 0x2d, RZ ;  /* 0x0000002dde207824 */ /* 0x000fe200078e02ff */
[-C--:B------:R-:W-:Y:S01]  /*c100*/  IADD3 R10, P4, PT, R24, R171.reuse, RZ ;  /* 0x000000ab180a7210 */ /* 0x080fe20007f9e0ff */
[----:B------:R-:W-:Y:S01]  /*c110*/  IMAD R34, R222, 0x2e, RZ ;  /* 0x0000002ede227824 */ /* 0x000fe200078e02ff */
[-C--:B--2---:R-:W-:Y:S01]  /*c120*/  IADD3 R6, P2, PT, R20, R171.reuse, RZ ;  /* 0x000000ab14067210 */ /* 0x084fe20007f5e0ff */
[----:B------:R-:W-:Y:S01]  /*c130*/  IMAD R36, R222, 0x2f, RZ ;  /* 0x0000002fde247824 */ /* 0x000fe200078e02ff */
[-C--:B------:R-:W-:Y:S01]  /*c140*/  IADD3 R12, P5, PT, R26, R171.reuse, RZ ;  /* 0x000000ab1a0c7210 */ /* 0x080fe20007fbe0ff */
[----:B------:R-:W-:Y:S01]  /*c150*/  IMAD R38, R222, 0x30, RZ ;  /* 0x00000030de267824 */ /* 0x000fe200078e02ff */
[-C--:B---3--:R-:W-:Y:S01]  /*c160*/  IADD3 R2, P0, PT, R16, R171.reuse, RZ ;  /* 0x000000ab10027210 */ /* 0x088fe20007f1e0ff */
[----:B------:R-:W-:Y:S01]  /*c170*/  IMAD R40, R222, 0x31, RZ ;  /* 0x00000031de287824 */ /* 0x000fe200078e02ff */
[----:B------:R-:W-:Y:S01]  /*c180*/  IADD3 R14, P6, PT, R28, R171, RZ ;  /* 0x000000ab1c0e7210 */ /* 0x000fe20007fde0ff */
[----:B------:R-:W-:Y:S01]  /*c190*/  IMAD R42, R222, 0x32, RZ ;  /* 0x00000032de2a7824 */ /* 0x000fe200078e02ff */
[----:B------:R-:W-:Y:S01]  /*c1a0*/  LEA.HI.X.SX32 R3, R16, R183, 0x1, P0 ;  /* 0x000000b710037211 */ /* 0x000fe200000f0eff */
[----:B------:R-:W-:Y:S01]  /*c1b0*/  IMAD R44, R222, 0x33, RZ ;  /* 0x00000033de2c7824 */ /* 0x000fe200078e02ff */
[----:B------:R-:W-:Y:S01]  /*c1c0*/  IADD3 R16, P0, PT, R30, R171, RZ ;  /* 0x000000ab1e107210 */ /* 0x000fe20007f1e0ff */
[----:B------:R-:W-:Y:S01]  /*c1d0*/  IMAD R110, R222, 0x54, RZ ;  /* 0x00000054de6e7824 */ /* 0x000fe200078e02ff */
[----:B------:R-:W-:Y:S01]  /*c1e0*/  F2FP.SATFINITE.E4M3.F32.PACK_AB_MERGE_C R195, R46, R195, RZ ;  /* 0x000000c32ec3723e */ /* 0x000fe200048070ff */
[----:B------:R-:W-:Y:S01]  /*c1f0*/  IMAD R46, R222, 0x34, RZ ;  /* 0x00000034de2e7824 */ /* 0x000fe200078e02ff */
[----:B------:R-:W-:Y:S01]  /*c200*/  LEA.HI.X.SX32 R5, R18, R183, 0x1, P1 ;  /* 0x000000b712057211 */ /* 0x000fe200008f0eff */
[----:B------:R-:W-:Y:S01]  /*c210*/  IMAD R112, R222, 0x55, RZ ;  /* 0x00000055de707824 */ /* 0x000fe200078e02ff */
[----:B------:R-:W-:Y:S01]  /*c220*/  F2FP.SATFINITE.E4M3.F32.PACK_AB_MERGE_C R199, R48, R199, RZ ;  /* 0x000000c730c7723e */ /* 0x000fe200048070ff */
        /* <DEDUP_REMOVED lines=30> */
[----:B------:R-:W-:Y:S01]  /*c410*/  IMAD R150, R222, 0x68, RZ ;  /* 0x00000068de967824 */ /* 0x000fe200078e02ff */
[----:B------:R-:W-:Y:S01]  /*c420*/  F2FP.SATFINITE.E4M3.F32.PACK_AB_MERGE_C R245, R58, R245, RZ ;  /* 0x000000f53af5723e */ /* 0x000fe200048070ff */
        /* <DEDUP_REMOVED lines=29> */
[----:B------:R-:W-:Y:S01]  /*c600*/  F2FP.SATFINITE.E4M3.F32.PACK_AB_MERGE_C R233, R70, R233, RZ ;  /* 0x000000e946e9723e */ /* 0x000fe200048070ff */
[----:B------:R-:W-:Y:S01]  /*c610*/  IMAD R170, R222, 0x72, RZ ;  /* 0x00000072deaa7824 */ /* 0x000fe200078e02ff */
[-C--:B------:R-:W-:Y:S01]  /*c620*/  IADD3 R34, P2, PT, R48, R171.reuse, RZ ;  /* 0x000000ab30227210 */ /* 0x080fe20007f5e0ff */
[----:B------:R-:W-:Y:S01]  /*c630*/  FFMA R206, R206, 0.69314718246459960938, R135 ;  /* 0x3f317218cece7823 */ /* 0x000fe20000000087 */
        /* <DEDUP_REMOVED lines=9> */
[C---:B------:R-:W-:Y:S01]  /*c6d0*/  IMAD R72, R222.reuse, 0x41, RZ ;  /* 0x00000041de487824 */ /* 0x040fe200078e02ff */
[C---:B------:R-:W-:Y:S01]  /*c6e0*/  SHF.L.U32 R70, R222.reuse, 0x6, RZ ;  /* 0x00000006de467819 */ /* 0x040fe200000006ff */
        /* <DEDUP_REMOVED lines=28> */
[----:B------:R-:W0:Y:S01]  /*c8b0*/  LDCU UR4, c[0x0][0x3ec] ;  /* 0x00007d80ff0477ac */ /* 0x000e220008000800 */
[----:B------:R-:W-:-:S02]  /*c8c0*/  LEA.HI.X.SX32 R43, R56, R183, 0x1, P6 ;  /* 0x000000b7382b7211 */ /* 0x000fc400030f0eff */
[-C--:B------:R-:W-:Y:S02]  /*c8d0*/  IADD3 R48, P2, PT, R62, R171.reuse, RZ ;  /* 0x000000ab3e307210 */ /* 0x080fe40007f5e0ff */
[-C--:B------:R-:W-:Y:S02]  /*c8e0*/  IADD3 R50, P3, PT, R64, R171.reuse, RZ ;  /* 0x000000ab40327210 */ /* 0x080fe40007f7e0ff */
[-C--:B------:R-:W-:Y:S02]  /*c8f0*/  IADD3 R52, P4, PT, R66, R171.reuse, RZ ;  /* 0x000000ab42347210 */ /* 0x080fe40007f9e0ff */
[-C--:B------:R-:W-:Y:S02]  /*c900*/  IADD3 R54, P5, PT, R68, R171.reuse, RZ ;  /* 0x000000ab44367210 */ /* 0x080fe40007fbe0ff */
[----:B------:R-:W-:Y:S02]  /*c910*/  IADD3 R56, P6, PT, R70, R171, RZ ;  /* 0x000000ab46387210 */ /* 0x000fe40007fde0ff */
[----:B------:R-:W-:Y:S01]  /*c920*/  F2FP.SATFINITE.E4M3.F32.PACK_AB_MERGE_C R217, R86, R217, RZ ;  /* 0x000000d956d9723e */ /* 0x000fe200048070ff */
[----:B------:R-:W-:Y:S01]  /*c930*/  IMAD R86, R222, 0x48, RZ ;  /* 0x00000048de567824 */ /* 0x000fe200078e02ff */
[----:B------:R-:W-:-:S02]  /*c940*/  LEA.HI.X.SX32 R45, R58, R183, 0x1, P0 ;  /* 0x000000b73a2d7211 */ /* 0x000fc400000f0eff */
[----:B------:R-:W-:Y:S01]  /*c950*/  IADD3 R58, P0, PT, R72, R171, RZ ;  /* 0x000000ab483a7210 */ /* 0x000fe20007f1e0ff */
[----:B0-----:R-:W-:Y:S01]  /*c960*/  UIMAD UR4, UR29, UR4, URZ ;  /* 0x000000041d0472a4 */ /* 0x001fe2000f8e02ff */
[----:B------:R-:W-:Y:S02]  /*c970*/  F2FP.SATFINITE.E4M3.F32.PACK_AB_MERGE_C R204, R53, R204, RZ ;  /* 0x000000cc35cc723e */ /* 0x000fe400048070ff */
[----:B------:R-:W-:Y:S01]  /*c980*/  F2FP.SATFINITE.E4M3.F32.PACK_AB_MERGE_C R202, R55, R202, RZ ;  /* 0x000000ca37ca723e */ /* 0x000fe200048070ff */
[----:B------:R-:W-:Y:S01]  /*c990*/  USHF.L.U32 UR6, UR4, 0x2, URZ ;  /* 0x0000000204067899 */ /* 0x000fe200080006ff */
[----:B------:R-:W-:Y:S01]  /*c9a0*/  F2FP.SATFINITE.E4M3.F32.PACK_AB_MERGE_C R200, R57, R200, RZ ;  /* 0x000000c839c8723e */ /* 0x000fe200048070ff */
[----:B------:R-:W-:Y:S01]  /*c9b0*/  UIMAD.WIDE UR4, UR4, 0x4, URZ ;  /* 0x00000004040478a5 */ /* 0x000fe2000f8e02ff */
[----:B------:R-:W-:Y:S01]  /*c9c0*/  F2FP.SATFINITE.E4M3.F32.PACK_AB_MERGE_C R215, R88, R215, RZ ;  /* 0x000000d758d7723e */ /* 0x000fe200048070ff */
[----:B------:R-:W-:Y:S01]  /*c9d0*/  IMAD R88, R222, 0x49, RZ ;  /* 0x00000049de587824 */ /* 0x000fe200078e02ff */
[----:B------:R-:W-:-:S02]  /*c9e0*/  LEA.HI.X.SX32 R47, R60, R183, 0x1, P1 ;  /* 0x000000b73c2f7211 */ /* 0x000fc400008f0eff */
        /* <DEDUP_REMOVED lines=10> */
[----:B------:R-:W-:-:S02]  /*ca90*/  IADD3 R60, P1, PT, R74, R171, RZ ;  /* 0x000000ab4a3c7210 */ /* 0x000fc40007f3e0ff */
[-C--:B------:R-:W-:Y:S02]  /*caa0*/  LEA.HI.X.SX32 R49, R62, R183.reuse, 0x1, P2 ;  /* 0x000000b73e317211 */ /* 0x080fe400010f0eff */
[-C--:B------:R-:W-:Y:S02]  /*cab0*/  LEA.HI.X.SX32 R51, R64, R183.reuse, 0x1, P3 ;  /* 0x000000b740337211 */ /* 0x080fe400018f0eff */
[-C--:B------:R-:W-:Y:S02]  /*cac0*/  LEA.HI.X.SX32 R53, R66, R183.reuse, 0x1, P4 ;  /* 0x000000b742357211 */ /* 0x080fe400020f0eff */
[-C--:B------:R-:W-:Y:S02]  /*cad0*/  LEA.HI.X.SX32 R55, R68, R183.reuse, 0x1, P5 ;  /* 0x000000b744377211 */ /* 0x080fe400028f0eff */
[----:B------:R-:W-:Y:S02]  /*cae0*/  LEA.HI.X.SX32 R57, R70, R183, 0x1, P6 ;  /* 0x000000b746397211 */ /* 0x000fe400030f0eff */
[----:B------:R-:W-:-:S02]  /*caf0*/  F2FP.SATFINITE.E4M3.F32.PACK_AB_MERGE_C R198, R59, R198, RZ ;  /* 0x000000c63bc6723e */ /* 0x000fc400048070ff */
        /* <DEDUP_REMOVED lines=8> */
[----:B------:R-:W-:Y:S02]  /*cb80*/  F2FP.SATFINITE.E4M3.F32.PACK_AB_MERGE_C R196, R61, R196, RZ ;  /* 0x000000c43dc4723e */ /* 0x000fe400048070ff */
[----:B------:R-:W-:Y:S02]  /*cb90*/  IADD3 R72, P0, PT, R86, R171, RZ ;  /* 0x000000ab56487210 */ /* 0x000fe40007f1e0ff */
[----:B------:R-:W-:Y:S02]  /*cba0*/  F2FP.SATFINITE.E4M3.F32.PACK_AB_MERGE_C R194, R63, R194, RZ ;  /* 0x000000c23fc2723e */ /* 0x000fe400048070ff */
[----:B------:R-:W-:Y:S02]  /*cbb0*/  F2FP.SATFINITE.E4M3.F32.PACK_AB_MERGE_C R192, R65, R192, RZ ;  /* 0x000000c041c0723e */ /* 0x000fe400048070ff */
[----:B------:R-:W-:Y:S02]  /*cbc0*/  F2FP.SATFINITE.E4M3.F32.PACK_AB_MERGE_C R190, R67, R190, RZ ;  /* 0x000000be43be723e */ /* 0x000fe400048070ff */
[----:B------:R-:W-:-:S02]  /*cbd0*/  F2FP.SATFINITE.E4M3.F32.PACK_AB_MERGE_C R188, R69, R188, RZ ;  /* 0x000000bc45bc723e */ /* 0x000fc400048070ff */
[----:B------:R-:W-:Y:S02]  /*cbe0*/  F2FP.SATFINITE.E4M3.F32.PACK_AB_MERGE_C R186, R71, R186, RZ ;  /* 0x000000ba47ba723e */ /* 0x000fe400048070ff */
[----:B------:R-:W-:Y:S01]  /*cbf0*/  F2FP.SATFINITE.E4M3.F32.PACK_AB_MERGE_C R189, R102, R189, RZ ;  /* 0x000000bd66bd723e */ /* 0x000fe200048070ff */
[----:B------:R-:W-:Y:S01]  /*cc00*/  IMAD R102, R222, 0x50, RZ ;  /* 0x00000050de667824 */ /* 0x000fe200078e02ff */
[----:B------:R-:W-:Y:S02]  /*cc10*/  LEA.HI.X.SX32 R61, R74, R183, 0x1, P1 ;  /* 0x000000b74a3d7211 */ /* 0x000fe400008f0eff */
        /* <DEDUP_REMOVED lines=8> */
[----:B------:R-:W-:-:S02]  /*cca0*/  LEA.HI.X.SX32 R63, R76, R183, 0x1, P2 ;  /* 0x000000b74c3f7211 */ /* 0x000fc400010f0eff */
[-C--:B------:R-:W-:Y:S02]  /*ccb0*/  LEA.HI.X.SX32 R65, R78, R183.reuse, 0x1, P3 ;  /* 0x000000b74e417211 */ /* 0x080fe400018f0eff */
[-C--:B------:R-:W-:Y:S02]  /*ccc0*/  LEA.HI.X.SX32 R67, R80, R183.reuse, 0x1, P4 ;  /* 0x000000b750437211 */ /* 0x080fe400020f0eff */
[-C--:B------:R-:W-:Y:S02]  /*ccd0*/  LEA.HI.X.SX32 R69, R82, R183.reuse, 0x1, P5 ;  /* 0x000000b752457211 */ /* 0x080fe400028f0eff */
[----:B------:R-:W-:Y:S02]  /*cce0*/  LEA.HI.X.SX32 R71, R84, R183, 0x1, P6 ;  /* 0x000000b754477211 */ /* 0x000fe400030f0eff */
[----:B------:R-:W-:Y:S02]  /*ccf0*/  F2FP.SATFINITE.E4M3.F32.PACK_AB_MERGE_C R184, R73, R184, RZ ;  /* 0x000000b849b8723e */ /* 0x000fe400048070ff */
[----:B------:R-:W-:-:S02]  /*cd00*/  IADD3 R76, P2, PT, R90, R171, RZ ;  /* 0x000000ab5a4c7210 */ /* 0x000fc40007f5e0ff */
[-C--:B------:R-:W-:Y:S02]  /*cd10*/  IADD3 R78, P3, PT, R92, R171.reuse, RZ ;  /* 0x000000ab5c4e7210 */ /* 0x080fe40007f7e0ff */
[-C--:B------:R-:W-:Y:S02]  /*cd20*/  IADD3 R80, P4, PT, R94, R171.reuse, RZ ;  /* 0x000000ab5e507210 */ /* 0x080fe40007f9e0ff */
[-C--:B------:R-:W-:Y:S02]  /*cd30*/  IADD3 R82, P5, PT, R96, R171.reuse, RZ ;  /* 0x000000ab60527210 */ /* 0x080fe40007fbe0ff */
[----:B------:R-:W-:Y:S02]  /*cd40*/  IADD3 R84, P6, PT, R98, R171, RZ ;  /* 0x000000ab62547210 */ /* 0x000fe40007fde0ff */
[----:B------:R-:W-:Y:S02]  /*cd50*/  LEA.HI.X.SX32 R73, R86, R183, 0x1, P0 ;  /* 0x000000b756497211 */ /* 0x000fe400000f0eff */
[----:B------:R-:W-:-:S02]  /*cd60*/  IADD3 R86, P0, PT, R100, R171, RZ ;  /* 0x000000ab64567210 */ /* 0x000fc40007f1e0ff */
[----:B------:R-:W-:Y:S02]  /*cd70*/  LEA.HI.X.SX32 R75, R88, R183, 0x1, P1 ;  /* 0x000000b7584b7211 */ /* 0x000fe400008f0eff */
[----:B------:R-:W-:Y:S02]  /*cd80*/  IADD3 R88, P1, PT, R102, R171, RZ ;  /* 0x000000ab66587210 */ /* 0x000fe40007f3e0ff */
        /* <DEDUP_REMOVED lines=10> */
[----:B------:R-:W-:Y:S02]  /*ce30*/  LEA.HI.X.SX32 R87, R100, R183, 0x1, P0 ;  /* 0x000000b764577211 */ /* 0x000fe400000f0eff */
[----:B------:R-:W-:Y:S02]  /*ce40*/  IADD3 R100, P0, PT, R114, R171, RZ ;  /* 0x000000ab72647210 */ /* 0x000fe40007f1e0ff */
[----:B------:R-:W-:Y:S02]  /*ce50*/  LEA.HI.X.SX32 R89, R102, R183, 0x1, P1 ;  /* 0x000000b766597211 */ /* 0x000fe400008f0eff */
[----:B------:R-:W-:Y:S02]  /*ce60*/  IADD3 R102, P1, PT, R116, R171, RZ ;  /* 0x000000ab74667210 */ /* 0x000fe40007f3e0ff */
        /* <DEDUP_REMOVED lines=10> */
[----:B------:R-:W-:Y:S02]  /*cf10*/  LEA.HI.X.SX32 R101, R114, R183, 0x1, P0 ;  /* 0x000000b772657211 */ /* 0x000fe400000f0eff */
[----:B------:R-:W-:Y:S02]  /*cf20*/  IADD3 R114, P0, PT, R128, R171, RZ ;  /* 0x000000ab80727210 */ /* 0x000fe40007f1e0ff */
[----:B------:R-:W-:Y:S02]  /*cf30*/  LEA.HI.X.SX32 R103, R116, R183, 0x1, P1 ;  /* 0x000000b774677211 */ /* 0x000fe400008f0eff */
[----:B------:R-:W-:-:S02]  /*cf40*/  IADD3 R116, P1, PT, R130, R171, RZ ;  /* 0x000000ab82747210 */ /* 0x000fc40007f3e0ff */
        /* <DEDUP_REMOVED lines=53> */
[----:B------:R-:W-:-:S02]  /*d2a0*/  PRMT R0, R0, 0x9910, RZ ;  /* 0x0000991000007816 */ /* 0x000fc400000000ff */
[----:B------:R-:W-:Y:S02]  /*d2b0*/  IADD3 R170, P0, PT, R208, R171, RZ ;  /* 0x000000abd0aa7210 */ /* 0x000fe40007f1e0ff */
[----:B------:R-:W-:Y:S02]  /*d2c0*/  LEA.HI.X.SX32 R159, R172, R183, 0x1, P1 ;  /* 0x000000b7ac9f7211 */ /* 0x000fe400008f0eff */
[----:B------:R-:W-:Y:S02]  /*d2d0*/  IADD3 R172, P1, PT, R210, R171, RZ ;  /* 0x000000abd2ac7210 */ /* 0x000fe40007f3e0ff */
[-C--:B------:R-:W-:Y:S02]  /*d2e0*/  LEA.HI.X.SX32 R161, R174, R183.reuse, 0x1, P2 ;  /* 0x000000b7aea17211 */ /* 0x080fe400010f0eff */
[-C--:B------:R-:W-:Y:S02]  /*d2f0*/  LEA.HI.X.SX32 R163, R176, R183.reuse, 0x1, P3 ;  /* 0x000000b7b0a37211 */ /* 0x080fe400018f0eff */
[----:B------:R-:W-:-:S02]  /*d300*/  LEA.HI.X.SX32 R165, R178, R183, 0x1, P4 ;  /* 0x000000b7b2a57211 */ /* 0x000fc400020f0eff */
[-C--:B------:R-:W-:Y:S02]  /*d310*/  LEA.HI.X.SX32 R167, R180, R183.reuse, 0x1, P5 ;  /* 0x000000b7b4a77211 */ /* 0x080fe400028f0eff */
[----:B------:R-:W-:Y:S02]  /*d320*/  LEA.HI.X.SX32 R169, R182, R183, 0x1, P6 ;  /* 0x000000b7b6a97211 */ /* 0x000fe400030f0eff */
[-C--:B------:R-:W-:Y:S02]  /*d330*/  IADD3 R174, P2, PT, R212, R171.reuse, RZ ;  /* 0x000000abd4ae7210 */ /* 0x080fe40007f5e0ff */
[-C--:B------:R-:W-:Y:S02]  /*d340*/  IADD3 R176, P3, PT, R214, R171.reuse, RZ ;  /* 0x000000abd6b07210 */ /* 0x080fe40007f7e0ff */
[-C--:B------:R-:W-:Y:S02]  /*d350*/  IADD3 R178, P4, PT, R218, R171.reuse, RZ ;  /* 0x000000abdab27210 */ /* 0x080fe40007f9e0ff */
[----:B------:R-:W-:-:S02]  /*d360*/  IADD3 R180, P5, PT, R220, R171, RZ ;  /* 0x000000abdcb47210 */ /* 0x000fc40007fbe0ff */
[----:B------:R-:W-:Y:S02]  /*d370*/  IADD3 R182, P6, PT, R222, R171, RZ ;  /* 0x000000abdeb67210 */ /* 0x000fe40007fde0ff */
[----:B------:R-:W-:Y:S02]  /*d380*/  SHF.R.S32.HI R0, RZ, 0x8, R0 ;  /* 0x00000008ff007819 */ /* 0x000fe40000011400 */
[-C--:B------:R-:W-:Y:S02]  /*d390*/  LEA.HI.X.SX32 R171, R208, R183.reuse, 0x1, P0 ;  /* 0x000000b7d0ab7211 */ /* 0x080fe400000f0eff */
[----:B------:R-:W-:Y:S01]  /*d3a0*/  PRMT R208, R191, 0x9910, RZ ;  /* 0x00009910bfd07816 */ /* 0x000fe200000000ff */
[----:B------:R0:W-:Y:S01]  /*d3b0*/  STG.E.U8 desc[UR36][R2.64], R0 ;  /* 0x0000000002007986 */ /* 0x0001e2000c101124 */
[-C--:B------:R-:W-:Y:S02]  /*d3c0*/  LEA.HI.X.SX32 R173, R210, R183.reuse, 0x1, P1 ;  /* 0x000000b7d2ad7211 */ /* 0x080fe400008f0eff */
[----:B------:R-:W-:Y:S01]  /*d3d0*/  PRMT R210, R185, 0x9910, RZ ;  /* 0x00009910b9d27816 */ /* 0x000fe200000000ff */
[----:B------:R2:W-:Y:S01]  /*d3e0*/  STG.E.U8 desc[UR36][R4.64], R191 ;  /* 0x000000bf04007986 */ /* 0x0005e2000c101124 */
[----:B------:R-:W-:-:S02]  /*d3f0*/  LEA.HI.X.SX32 R175, R212, R183, 0x1, P2 ;  /* 0x000000b7d4af7211 */ /* 0x000fc400010f0eff */
[----:B------:R-:W-:Y:S02]  /*d400*/  SHF.R.S32.HI R208, RZ, 0x8, R208 ;  /* 0x00000008ffd07819 */ /* 0x000fe400000114d0 */
[----:B------:R-:W-:Y:S02]  /*d410*/  PRMT R212, R195, 0x9910, RZ ;  /* 0x00009910c3d47816 */ /* 0x000fe400000000ff */
[----:B------:R-:W-:Y:S01]  /*d420*/  SHF.R.S32.HI R210, RZ, 0x8, R210 ;  /* 0x00000008ffd27819 */ /* 0x000fe200000114d2 */
[----:B------:R3:W-:Y:S01]  /*d430*/  STG.E.U8 desc[UR36][R6.64], R208 ;  /* 0x000000d006007986 */ /* 0x0007e2000c101124 */
[----:B0-----:R-:W-:Y:S02]  /*d440*/  PRMT R0, R199, 0x9910, RZ ;  /* 0x00009910c7007816 */ /* 0x001fe400000000ff */
[----:B------:R-:W-:Y:S01]  /*d450*/  SHF.R.S32.HI R3, RZ, 0x8, R212 ;  /* 0x00000008ff037819 */ /* 0x000fe200000114d4 */
[----:B------:R0:W-:Y:S01]  /*d460*/  STG.E.U8 desc[UR36][R8.64], R185 ;  /* 0x000000b908007986 */ /* 0x0001e2000c101124 */
[----:B------:R-:W-:Y:S01]  /*d470*/  PRMT R2, R202, 0x9910, RZ ;  /* 0x00009910ca027816 */ /* 0x000fe200000000ff */
[----:B--2---:R-:W-:Y:S01]  /*d480*/  IMAD.MOV.U32 R5, RZ, RZ, R0 ;  /* 0x000000ffff057224 */ /* 0x004fe200078e0000 */
[----:B------:R-:W-:Y:S01]  /*d490*/  PRMT R0, R204, 0x9910, RZ ;  /* 0x00009910cc007816 */ /* 0x000fe200000000ff */
[----:B------:R2:W-:Y:S01]  /*d4a0*/  STG.E.U8 desc[UR36][R10.64], R210 ;  /* 0x000000d20a007986 */ /* 0x0005e2000c101124 */
[----:B------:R-:W-:-:S02]  /*d4b0*/  LEA.HI.X.SX32 R177, R214, R183, 0x1, P3 ;  /* 0x000000b7d6b17211 */ /* 0x000fc400018f0eff */
[----:B------:R-:W-:Y:S01]  /*d4c0*/  SHF.R.S32.HI R5, RZ, 0x8, R5 ;  /* 0x00000008ff057819 */ /* 0x000fe20000011405 */
[----:B------:R-:W-:Y:S01]  /*d4d0*/  STG.E.U8 desc[UR36][R12.64], R195 ;  /* 0x000000c30c007986 */ /* 0x000fe2000c101124 */
[----:B---3--:R-:W-:Y:S02]  /*d4e0*/  PRMT R7, R203, 0x9910, RZ ;  /* 0x00009910cb077816 */ /* 0x008fe400000000ff */
[-C--:B------:R-:W-:Y:S01]  /*d4f0*/  LEA.HI.X.SX32 R179, R218, R183.reuse, 0x1, P4 ;  /* 0x000000b7dab37211 */ /* 0x080fe200020f0eff */
[----:B------:R3:W-:Y:S01]  /*d500*/  STG.E.U8 desc[UR36][R14.64], R3 ;  /* 0x000000030e007986 */ /* 0x0007e2000c101124 */
[----:B------:R-:W-:Y:S02]  /*d510*/  SHF.R.S32.HI R7, RZ, 0x8, R7 ;  /* 0x00000008ff077819 */ /* 0x000fe40000011407 */
[C---:B0-----:R-:W-:Y:S01]  /*d520*/  SHF.L.U32 R9, R216.reuse, 0x2, RZ ;  /* 0x00000002d8097819 */ /* 0x041fe200000006ff */
[----:B------:R-:W-:Y:S01]  /*d530*/  STG.E.U8 desc[UR36][R16.64], R199 ;  /* 0x000000c710007986 */ /* 0x000fe2000c101124 */
[----:B--2---:R-:W0:Y:S01]  /*d540*/  LDC.64 R10, c[0x0][0x3a0] ;  /* 0x0000e800ff0a7b82 */ /* 0x004e220000000a00 */
[----:B------:R-:W-:Y:S01]  /*d550*/  IMAD.HI R216, R216, 0x4, RZ ;  /* 0x00000004d8d87827 */ /* 0x000fe200078e02ff */
[-C--:B------:R-:W-:Y:S01]  /*d560*/  LEA.HI.X.SX32 R181, R220, R183.reuse, 0x1, P5 ;  /* 0x000000b7dcb57211 */ /* 0x080fe200028f0eff */
[----:B------:R2:W-:Y:S01]  /*d570*/  STG.E.U8 desc[UR36][R18.64], R5 ;  /* 0x0000000512007986 */ /* 0x0005e2000c101124 */
[----:B------:R-:W-:-:S02]  /*d580*/  LEA.HI.X.SX32 R183, R222, R183, 0x1, P6 ;  /* 0x000000b7deb77211 */ /* 0x000fc400030f0eff */
[----:B---3--:R-:W-:Y:S01]  /*d590*/  SHF.R.S32.HI R3, RZ, 0x8, R0 ;  /* 0x00000008ff037819 */ /* 0x008fe20000011400 */
[----:B------:R-:W-:Y:S01]  /*d5a0*/  IMAD.MOV.U32 R0, RZ, RZ, R2 ;  /* 0x000000ffff007224 */ /* 0x000fe200078e0002 */
[----:B------:R-:W-:Y:S01]  /*d5b0*/  PRMT R2, R200, 0x9910, RZ ;  /* 0x00009910c8027816 */ /* 0x000fe200000000ff */
[----:B------:R-:W-:Y:S04]  /*d5c0*/  STG.E.U8 desc[UR36][R20.64], R203 ;  /* 0x000000cb14007986 */ /* 0x000fe8000c101124 */
[----:B------:R3:W-:Y:S01]  /*d5d0*/  STG.E.U8 desc[UR36][R22.64], R7 ;  /* 0x0000000716007986 */ /* 0x0007e2000c101124 */
[----:B--2---:R-:W-:Y:S01]  /*d5e0*/  SHF.R.S32.HI R5, RZ, 0x8, R0 ;  /* 0x00000008ff057819 */ /* 0x004fe20000011400 */
[----:B------:R-:W-:Y:S01]  /*d5f0*/  IMAD.MOV.U32 R0, RZ, RZ, R2 ;  /* 0x000000ffff007224 */ /* 0x000fe200078e0002 */
[----:B------:R-:W-:Y:S01]  /*d600*/  PRMT R2, R198, 0x9910, RZ ;  /* 0x00009910c6027816 */ /* 0x000fe200000000ff */
[----:B------:R-:W-:Y:S04]  /*d610*/  STG.E.U8 desc[UR36][R24.64], R204 ;  /* 0x000000cc18007986 */ /* 0x000fe8000c101124 */
[----:B------:R2:W-:Y:S01]  /*d620*/  STG.E.U8 desc[UR36][R26.64], R3 ;  /* 0x000000031a007986 */ /* 0x0005e2000c101124 */
[----:B---3--:R-:W-:Y:S01]  /*d630*/  SHF.R.S32.HI R7, RZ, 0x8, R0 ;  /* 0x00000008ff077819 */ /* 0x008fe20000011400 */
[----:B------:R-:W-:Y:S01]  /*d640*/  IMAD.MOV.U32 R0, RZ, RZ, R2 ;  /* 0x000000ffff007224 */ /* 0x000fe200078e0002 */
[----:B------:R-:W-:Y:S01]  /*d650*/  PRMT R2, R196, 0x9910, RZ ;  /* 0x00009910c4027816 */ /* 0x000fe200000000ff */
[----:B------:R-:W-:Y:S04]  /*d660*/  STG.E.U8 desc[UR36][R28.64], R202 ;  /* 0x000000ca1c007986 */ /* 0x000fe8000c101124 */
[----:B------:R3:W-:Y:S01]  /*d670*/  STG.E.U8 desc[UR36][R30.64], R5 ;  /* 0x000000051e007986 */ /* 0x0007e2000c101124 */
[----:B--2---:R-:W-:-:S02]  /*d680*/  SHF.R.S32.HI R3, RZ, 0x8, R0 ;  /* 0x00000008ff037819 */ /* 0x004fc40000011400 */
[----:B------:R-:W-:Y:S01]  /*d690*/  MOV R0, R2 ;  /* 0x0000000200007202 */ /* 0x000fe20000000f00 */
[----:B------:R-:W-:Y:S01]  /*d6a0*/  STG.E.U8 desc[UR36][R32.64], R200 ;  /* 0x000000c820007986 */ /* 0x000fe2000c101124 */
[----:B------:R-:W-:-:S03]  /*d6b0*/  PRMT R2, R194, 0x9910, RZ ;  /* 0x00009910c2027816 */ /* 0x000fc600000000ff */
[----:B------:R2:W-:Y:S01]  /*d6c0*/  STG.E.U8 desc[UR36][R34.64], R7 ;  /* 0x0000000722007986 */ /* 0x0005e2000c101124 */
        /* <DEDUP_REMOVED lines=20> */
[----:B---3--:R-:W-:-:S03]  /*d810*/  SHF.R.S32.HI R7, RZ, 0x8, R0 ;  /* 0x00000008ff077819 */ /* 0x008fc60000011400 */
[----:B------:R-:W-:Y:S01]  /*d820*/  STG.E.U8 desc[UR36][R52.64], R190 ;  /* 0x000000be34007986 */ /* 0x000fe2000c101124 */
[----:B------:R-:W-:Y:S02]  /*d830*/  MOV R0, R2 ;  /* 0x0000000200007202 */ /* 0x000fe40000000f00 */
[----:B------:R-:W-:Y:S01]  /*d840*/  PRMT R2, R184, 0x9910, RZ ;  /* 0x00009910b8027816 */ /* 0x000fe200000000ff */
[----:B------:R3:W-:Y:S01]  /*d850*/  STG.E.U8 desc[UR36][R54.64], R5 ;  /* 0x0000000536007986 */ /* 0x0007e2000c101124 */
[----:B--2---:R-:W-:-:S03]  /*d860*/  SHF.R.S32.HI R3, RZ, 0x8, R0 ;  /* 0x00000008ff037819 */ /* 0x004fc60000011400 */
        /* <DEDUP_REMOVED lines=14> */
[----:B---3--:R-:W-:-:S02]  /*d950*/  SHF.R.S32.HI R3, RZ, 0x8, R0 ;  /* 0x00000008ff037819 */ /* 0x008fc40000011400 */
[----:B------:R-:W-:Y:S01]  /*d960*/  MOV R0, R2 ;  /* 0x0000000200007202 */ /* 0x000fe20000000f00 */
[----:B------:R-:W-:Y:S01]  /*d970*/  STG.E.U8 desc[UR36][R68.64], R251 ;  /* 0x000000fb44007986 */ /* 0x000fe2000c101124 */
[----:B------:R-:W-:-:S03]  /*d980*/  PRMT R2, R245, 0x9910, RZ ;  /* 0x00009910f5027816 */ /* 0x000fc600000000ff */
        /* <DEDUP_REMOVED lines=102> */
[----:B------:R-:W-:Y:S02]  /*dff0*/  IMAD.MOV.U32 R0, RZ, RZ, R2 ;  /* 0x000000ffff007224 */ /* 0x000fe400078e0002 */
[----:B------:R-:W-:Y:S01]  /*e000*/  STG.E.U8 desc[UR36][R152.64], R209 ;  /* 0x000000d198007986 */ /* 0x000fe2000c101124 */
[----:B------:R-:W-:-:S03]  /*e010*/  PRMT R2, R189, 0x9910, RZ ;  /* 0x00009910bd027816 */ /* 0x000fc600000000ff */
[----:B------:R2:W-:Y:S01]  /*e020*/  STG.E.U8 desc[UR36][R154.64], R7 ;  /* 0x000000079a007986 */ /* 0x0005e2000c101124 */
[----:B---3--:R-:W-:-:S03]  /*e030*/  SHF.R.S32.HI R5, RZ, 0x8, R0 ;  /* 0x00000008ff057819 */ /* 0x008fc60000011400 */
[----:B------:R-:W-:Y:S01]  /*e040*/  STG.E.U8 desc[UR36][R156.64], R207 ;  /* 0x000000cf9c007986 */ /* 0x000fe2000c101124 */
[----:B------:R-:W-:-:S03]  /*e050*/  PRMT R0, R201, 0x9910, RZ ;  /* 0x00009910c9007816 */ /* 0x000fc600000000ff */
[----:B------:R3:W-:Y:S01]  /*e060*/  STG.E.U8 desc[UR36][R158.64], R3 ;  /* 0x000000039e007986 */ /* 0x0007e2000c101124 */
[----:B--2---:R-:W-:-:S03]  /*e070*/  SHF.R.S32.HI R7, RZ, 0x8, R0 ;  /* 0x00000008ff077819 */ /* 0x004fc60000011400 */
[----:B------:R-:W-:Y:S01]  /*e080*/  STG.E.U8 desc[UR36][R160.64], R205 ;  /* 0x000000cda0007986 */ /* 0x000fe2000c101124 */
[----:B------:R-:W-:-:S03]  /*e090*/  PRMT R0, R197, 0x9910, RZ ;  /* 0x00009910c5007816 */ /* 0x000fc600000000ff */
[----:B------:R2:W-:Y:S01]  /*e0a0*/  STG.E.U8 desc[UR36][R162.64], R5 ;  /* 0x00000005a2007986 */ /* 0x0005e2000c101124 */
[----:B---3--:R-:W-:-:S03]  /*e0b0*/  IMAD.MOV.U32 R3, RZ, RZ, R2 ;  /* 0x000000ffff037224 */ /* 0x008fc600078e0002 */
[----:B------:R-:W-:Y:S01]  /*e0c0*/  STG.E.U8 desc[UR36][R164.64], R201 ;  /* 0x000000c9a4007986 */ /* 0x000fe2000c101124 */
[----:B0-----:R-:W-:Y:S02]  /*e0d0*/  IADD3 R2, P0, P1, R9, UR6, R10 ;  /* 0x0000000609027c10 */ /* 0x001fe4000f91e00a */
[----:B------:R-:W-:Y:S01]  /*e0e0*/  SHF.R.S32.HI R3, RZ, 0x8, R3 ;  /* 0x00000008ff037819 */ /* 0x000fe20000011403 */
[----:B------:R0:W-:Y:S01]  /*e0f0*/  STG.E.U8 desc[UR36][R166.64], R7 ;  /* 0x00000007a6007986 */ /* 0x0001e2000c101124 */
[----:B--2---:R-:W-:-:S03]  /*e100*/  SHF.R.S32.HI R5, RZ, 0x8, R0 ;  /* 0x00000008ff057819 */ /* 0x004fc60000011400 */
[----:B------:R-:W-:Y:S01]  /*e110*/  STG.E.U8 desc[UR36][R168.64], R189 ;  /* 0x000000bda8007986 */ /* 0x000fe2000c101124 */
[----:B------:R-:W-:-:S03]  /*e120*/  PRMT R0, R193, 0x9910, RZ ;  /* 0x00009910c1007816 */ /* 0x000fc600000000ff */
[----:B------:R2:W-:Y:S02]  /*e130*/  STG.E.U8 desc[UR36][R170.64], R3 ;  /* 0x00000003aa007986 */ /* 0x0005e4000c101124 */
[----:B0-----:R-:W-:Y:S01]  /*e140*/  IMAD.MOV.U32 R7, RZ, RZ, R0 ;  /* 0x000000ffff077224 */ /* 0x001fe200078e0000 */
[----:B------:R-:W-:Y:S01]  /*e150*/  PRMT R0, R187, 0x9910, RZ ;  /* 0x00009910bb007816 */ /* 0x000fe200000000ff */
[----:B------:R-:W-:Y:S03]  /*e160*/  STG.E.U8 desc[UR36][R172.64], R197 ;  /* 0x000000c5ac007986 */ /* 0x000fe6000c101124 */
[----:B------:R-:W-:Y:S01]  /*e170*/  SHF.R.S32.HI R7, RZ, 0x8, R7 ;  /* 0x00000008ff077819 */ /* 0x000fe20000011407 */
[----:B------:R0:W-:Y:S01]  /*e180*/  STG.E.U8 desc[UR36][R174.64], R5 ;  /* 0x00000005ae007986 */ /* 0x0001e2000c101124 */
[----:B--2---:R-:W-:-:S03]  /*e190*/  IADD3.X R3, PT, PT, R216, UR5, R11, P0, P1 ;  /* 0x00000005d8037c10 */ /* 0x004fc600087e240b */
[----:B------:R2:W-:Y:S04]  /*e1a0*/  STG.E.U8 desc[UR36][R176.64], R193 ;  /* 0x000000c1b0007986 */ /* 0x0005e8000c101124 */
[----:B------:R2:W-:Y:S01]  /*e1b0*/  STG.E.U8 desc[UR36][R178.64], R7 ;  /* 0x00000007b2007986 */ /* 0x0005e2000c101124 */
[----:B0-----:R-:W-:-:S03]  /*e1c0*/  IMAD.MOV.U32 R5, RZ, RZ, R0 ;  /* 0x000000ffff057224 */ /* 0x001fc600078e0000 */
[----:B------:R2:W-:Y:S02]  /*e1d0*/  STG.E.U8 desc[UR36][R180.64], R187 ;  /* 0x000000bbb4007986 */ /* 0x0005e4000c101124 */
[----:B------:R-:W-:-:S05]  /*e1e0*/  SHF.R.S32.HI R5, RZ, 0x8, R5 ;  /* 0x00000008ff057819 */ /* 0x000fca0000011405 */
[----:B------:R2:W-:Y:S04]  /*e1f0*/  STG.E.U8 desc[UR36][R182.64], R5 ;  /* 0x00000005b6007986 */ /* 0x0005e8000c101124 */
[----:B------:R2:W-:Y:S01]  /*e200*/  STG.E desc[UR36][R2.64], R206 ;  /* 0x000000ce02007986 */ /* 0x0005e2000c101924 */
[----:B-1----:R-:W-:Y:S06]  /*e210*/  BAR.SYNC.DEFER_BLOCKING 0x0 ;  /* 0x0000000000007b1d */ /* 0x002fec0000010000 */
[----:B------:R-:W-:Y:S05]  /*e220*/  BRA.U UP0, `(.L_x_21) ;  /* 0x0000000100a07547 */ /* 0x000fea000b800000 */
[----:B------:R-:W0:Y:S01]  /*e230*/  S2UR UR5, SR_CgaCtaId ;  /* 0x00000000000579c3 */ /* 0x000e220000008800 */
[----:B------:R-:W-:Y:S01]  /*e240*/  NOP ;  /* 0x0000000000007918 */ /* 0x000fe20000000000 */
[----:B------:R-:W-:Y:S01]  /*e250*/  UMOV UR4, 0x50 ;  /* 0x0000005000047882 */ /* 0x000fe20000000000 */
[----:B------:R-:W-:Y:S01]  /*e260*/  IMAD.U32 R0, RZ, RZ, UR27 ;  /* 0x0000001bff007e24 */ /* 0x000fe2000f8e00ff */
[----:B--2---:R-:W-:Y:S01]  /*e270*/  MOV R7, 0x1 ;  /* 0x0000000100077802 */ /* 0x004fe20000000f00 */
[----:B------:R-:W-:-:S03]  /*e280*/  IMAD.MOV.U32 R3, RZ, RZ, 0xffff ;  /* 0x0000ffffff037424 */ /* 0x000fc600078e00ff */
[----:B------:R-:W-:-:S04]  /*e290*/  LOP3.LUT R0, R0, 0xffff, RZ, 0xc0, !PT ;  /* 0x0000ffff00007812 */ /* 0x000fc800078ec0ff */
[----:B------:R-:W-:-:S05]  /*e2a0*/  SHF.R.U32.HI R0, RZ, 0x5, R0 ;  /* 0x00000005ff007819 */ /* 0x000fca0000011600 */
[----:B------:R-:W-:Y:S01]  /*e2b0*/  VIADD R2, R0, 0x10 ;  /* 0x0000001000027836 */ /* 0x000fe20000000000 */
[----:B------:R-:W-:Y:S01]  /*e2c0*/  SHF.L.U32 R0, R3, R0, RZ ;  /* 0x0000000003007219 */ /* 0x000fe200000006ff */
[----:B0-----:R-:W-:-:S03]  /*e2d0*/  ULEA UR6, UR5, UR4, 0x18 ;  /* 0x0000000405067291 */ /* 0x001fc6000f8ec0ff */
[----:B------:R-:W-:-:S04]  /*e2e0*/  SHF.L.U32 R3, R7, R2, RZ ;  /* 0x0000000207037219 */ /* 0x000fc800000006ff */
[----:B------:R-:W-:Y:S02]  /*e2f0*/  LOP3.LUT R0, R3, R0, RZ, 0xfc, !PT ;  /* 0x0000000003007212 */ /* 0x000fe400078efcff */
[----:B------:R-:W0:Y:S02]  /*e300*/  LDS R5, [UR6] ;  /* 0x00000006ff057984 */ /* 0x000e240008000800 */
[C---:B------:R-:W-:Y:S02]  /*e310*/  LOP3.LUT R2, R0.reuse, 0xffff, RZ, 0xc0, !PT ;  /* 0x0000ffff00027812 */ /* 0x040fe400078ec0ff */
[----:B0-----:R-:W-:-:S04]  /*e320*/  LOP3.LUT R3, R0, 0xffff, R5, 0x80, !PT ;  /* 0x0000ffff00037812 */ /* 0x001fc800078e8005 */
[----:B------:R-:W-:-:S13]  /*e330*/  ISETP.NE.AND P0, PT, R3, R2, PT ;  /* 0x000000020300720c */ /* 0x000fda0003f05270 */
[----:B------:R-:W-:Y:S05]  /*e340*/  @P0 BRA `(.L_x_22) ;  /* 0x0000000000500947 */ /* 0x000fea0003800000 */
[----:B------:R-:W-:Y:S02]  /*e350*/  SHF.R.U32.HI R5, RZ, 0x10, R5 ;  /* 0x00000010ff057819 */ /* 0x000fe40000011605 */
[----:B------:R-:W-:-:S04]  /*e360*/  SHF.R.U32.HI R2, RZ, 0x10, R0 ;  /* 0x00000010ff027819 */ /* 0x000fc80000011600 */
[----:B------:R-:W-:-:S04]  /*e370*/  LOP3.LUT R5, R5, R2, RZ, 0xc0, !PT ;  /* 0x0000000205057212 */ /* 0x000fc800078ec0ff */
[----:B------:R-:W-:-:S13]  /*e380*/  ISETP.NE.AND P0, PT, R5, R2, PT ;  /* 0x000000020500720c */ /* 0x000fda0003f05270 */
[----:B------:R-:W-:Y:S05]  /*e390*/  @P0 BRA `(.L_x_23) ;  /* 0x0000000000300947 */ /* 0x000fea0003800000 */
[----:B------:R-:W-:Y:S01]  /*e3a0*/  R2UR UR4, R0 ;  /* 0x00000000000472ca */ /* 0x000fe200000e0000 */
[----:B------:R-:W-:Y:S01]  /*e3b0*/  VOTEU.ANY UR5, UPT, PT ;  /* 0x0000000000057886 */ /* 0x000fe200038e0100 */
[----:B------:R-:W0:Y:S01]  /*e3c0*/  S2R R0, SR_LANEID ;  /* 0x0000000000007919 */ /* 0x000e220000000000 */
[----:B------:R-:W-:-:S10]  /*e3d0*/  UFLO.U32 UR5, UR5 ;  /* 0x00000005000572bd */ /* 0x000fd400080e0000 */
[----:B------:R-:W-:-:S06]  /*e3e0*/  ULOP3.LUT UR4, URZ, UR4, URZ, 0x33, !UPT ;  /* 0x00000004ff047292 */ /* 0x000fcc000f8e33ff */
[----:B------:R-:W-:-:S04]  /*e3f0*/  IMAD.U32 R2, RZ, RZ, UR4 ;  /* 0x00000004ff027e24 */ /* 0x000fc8000f8e00ff */
[----:B------:R-:W1:Y:S02]  /*e400*/  REDUX UR7, R2 ;  /* 0x00000000020773c4 */ /* 0x000e640000000000 */
[----:B------:R3:W-:Y:S01]  /*e410*/  UTCATOMSWS.AND URZ, UR4 ;  /* 0x0000000400ff79e3 */ /* 0x0007e20008000000 */
[----:B0-----:R-:W-:Y:S01]  /*e420*/  ISETP.EQ.U32.AND P0, PT, R0, UR5, PT ;  /* 0x0000000500007c0c */ /* 0x001fe2000bf02070 */
[----:B-1----:R-:W-:-:S12]  /*e430*/  IMAD.U32 R0, RZ, RZ, UR7 ;  /* 0x00000007ff007e24 */ /* 0x002fd8000f8e00ff */
[----:B------:R3:W-:Y:S01]  /*e440*/  @P0 ATOMS.AND RZ, [UR6], R0 ;  /* 0x00000000ffff098c */ /* 0x0007e2000a800006 */
[----:B------:R-:W-:Y:S05]  /*e450*/  BRA `(.L_x_21) ;  /* 0x0000000000147947 */ /* 0x000fea0003800000 */
.L_x_23:
[----:B------:R-:W-:-:S07]  /*e460*/  MOV R2, 0xe480 ;  /* 0x0000e48000027802 */ /* 0x000fce0000000f00 */
[----:B------:R-:W-:Y:S05]  /*e470*/  CALL.REL.NOINC `($__internal_0_$__cuda_sm10x_tcgen05_guardrail_trap_col_being_dealloced_not_returned_by_alloc) ;  /* 0x0000000000447944 */ /* 0x000fea0003c00000 */
[----:B------:R-:W-:Y:S05]  /*e480*/  BRA `(.L_x_21) ;  /* 0x0000000000087947 */ /* 0x000fea0003800000 */
.L_x_22:
[----:B------:R-:W-:-:S07]  /*e490*/  MOV R2, 0xe4b0 ;  /* 0x0000e4b000027802 */ /* 0x000fce0000000f00 */
[----:B------:R-:W-:Y:S05]  /*e4a0*/  CALL.REL.NOINC `($__internal_2_$__cuda_sm10x_tcgen05_guardrail_trap_unallocated_columns_being_dealloced) ;  /* 0x0000000000507944 */ /* 0x000fea0003c00000 */
.L_x_21:
[----:B------:R-:W-:Y:S01]  /*e4b0*/  NOP ;  /* 0x0000000000007918 */ /* 0x000fe20000000000 */
[----:B---3--:R-:W-:Y:S05]  /*e4c0*/  EXIT ;  /* 0x000000000000794d */ /* 0x008fea0003800000 */
.L_x_8:
[----:B------:R-:W1:Y:S02]  /*e4d0*/  SYNCS.PHASECHK.TRANS64.TRYWAIT P2, [UR28+0xb000], RZ ;  /* 0x00b000ffff0075a7 */ /* 0x000e64000804111c */
[----:B-1----:R-:W-:Y:S05]  /*e4e0*/  @!P2 BRA `(.L_x_8) ;  /* 0xfffffffc00f8a947 */ /* 0x002fea000383ffff */
[----:B------:R-:W-:Y:S05]  /*e4f0*/  BRA `(.L_x_7) ;  /* 0xffffff5800b87947 */ /* 0x000fea000383ffff */
.L_x_16:
[----:B------:R-:W1:Y:S02]  /*e500*/  SYNCS.PHASECHK.TRANS64.TRYWAIT P4, [UR28+0xd010], RZ ;  /* 0x00d010ffff0075a7 */ /* 0x000e64000808111c */
[----:B-1----:R-:W-:Y:S05]  /*e510*/  @!P4 BRA `(.L_x_16) ;  /* 0xfffffffc00f8c947 */ /* 0x002fea000383ffff */
[----:B------:R-:W-:Y:S05]  /*e520*/  BRA `(.L_x_24) ;  /* 0xffffff8c00787947 */ /* 0x000fea000383ffff */
.L_x_17:
[----:B------:R-:W1:Y:S02]  /*e530*/  SYNCS.PHASECHK.TRANS64.TRYWAIT P6, [UR34], R36 ;  /* 0x00000024ff0075a7 */ /* 0x000e6400080c1122 */
[----:B-1----:R-:W-:Y:S05]  /*e540*/  @!P6 BRA `(.L_x_17) ;  /* 0xfffffffc00f8e947 */ /* 0x002fea000383ffff */
[----:B------:R-:W-:Y:S05]  /*e550*/  BRA `(.L_x_25) ;  /* 0xffffff9000707947 */ /* 0x000fea000383ffff */
.L_x_20:
[----:B------:R-:W0:Y:S02]  /*e560*/  SYNCS.PHASECHK.TRANS64.TRYWAIT P0, [UR34], R0 ;  /* 0x00000000ff0075a7 */ /* 0x000e240008001122 */
[----:B0-----:R-:W-:Y:S05]  /*e570*/  @!P0 BRA `(.L_x_20) ;  /* 0xfffffffc00f88947 */ /* 0x001fea000383ffff */
[----:B------:R-:W-:Y:S05]  /*e580*/  BRA `(.L_x_26) ;  /* 0xffffffb000607947 */ /* 0x000fea000383ffff */
        .weak           $__internal_0_$__cuda_sm10x_tcgen05_guardrail_trap_col_being_dealloced_not_returned_by_alloc
        .type           $__internal_0_$__cuda_sm10x_tcgen05_guardrail_trap_col_being_dealloced_not_returned_by_alloc,@function
        .size           $__internal_0_$__cuda_sm10x_tcgen05_guardrail_trap_col_being_dealloced_not_returned_by_alloc,($__internal_1_$__cuda_sm10x_tcgen05_guardrail_trap_phase_invalid_during_alloc - $__internal_0_$__cuda_sm10x_tcgen05_guardrail_trap_col_being_dealloced_not_returned_by_alloc)
$__internal_0_$__cuda_sm10x_tcgen05_guardrail_trap_col_being_dealloced_not_returned_by_alloc:
[----:B------:R-:W-:Y:S05]  /*e590*/  BPT.TRAP 0x1 ;  /* 0x000000040000795c */ /* 0x000fea0000300000 */
[----:B------:R-:W-:-:S04]  /*e5a0*/  HFMA2 R3, -RZ, RZ, 0, 0 ;  /* 0x00000000ff037431 */ /* 0x000fc800000001ff */
[----:B------:R-:W-:Y:S05]  /*e5b0*/  RET.REL.NODEC R2 `(attn_fwd) ;  /* 0xffffff1802907950 */ /* 0x000fea0003c3ffff */
        .weak           $__internal_1_$__cuda_sm10x_tcgen05_guardrail_trap_phase_invalid_during_alloc
        .type           $__internal_1_$__cuda_sm10x_tcgen05_guardrail_trap_phase_invalid_during_alloc,@function
        .size           $__internal_1_$__cuda_sm10x_tcgen05_guardrail_trap_phase_invalid_during_alloc,($__internal_2_$__cuda_sm10x_tcgen05_guardrail_trap_unallocated_columns_being_dealloced - $__internal_1_$__cuda_sm10x_tcgen05_guardrail_trap_phase_invalid_during_alloc)
$__internal_1_$__cuda_sm10x_tcgen05_guardrail_trap_phase_invalid_during_alloc:
[----:B------:R-:W-:Y:S05]  /*e5c0*/  BPT.TRAP 0x1 ;  /* 0x000000040000795c */ /* 0x000fea0000300000 */
[----:B------:R-:W-:-:S04]  /*e5d0*/  IMAD.MOV.U32 R3, RZ, RZ, 0x0 ;  /* 0x00000000ff037424 */ /* 0x000fc800078e00ff */
[----:B------:R-:W-:Y:S05]  /*e5e0*/  RET.REL.NODEC R2 `(attn_fwd) ;  /* 0xffffff1802847950 */ /* 0x000fea0003c3ffff */
        .weak           $__internal_2_$__cuda_sm10x_tcgen05_guardrail_trap_unallocated_columns_being_dealloced
        .type           $__internal_2_$__cuda_sm10x_tcgen05_guardrail_trap_unallocated_columns_being_dealloced,@function
        .size           $__internal_2_$__cuda_sm10x_tcgen05_guardrail_trap_unallocated_columns_being_dealloced,(.L_x_30 - $__internal_2_$__cuda_sm10x_tcgen05_guardrail_trap_unallocated_columns_being_dealloced)
$__internal_2_$__cuda_sm10x_tcgen05_guardrail_trap_unallocated_columns_being_dealloced:
[----:B------:R-:W-:Y:S05]  /*e5f0*/  BPT.TRAP 0x1 ;  /* 0x000000040000795c */ /* 0x000fea0000300000 */
[----:B------:R-:W-:-:S04]  /*e600*/  IMAD.MOV.U32 R3, RZ, RZ, 0x0 ;  /* 0x00000000ff037424 */ /* 0x000fc800078e00ff */
[----:B------:R-:W-:Y:S05]  /*e610*/  RET.REL.NODEC R2 `(attn_fwd) ;  /* 0xffffff1802787950 */ /* 0x000fea0003c3ffff */
.L_x_27:
[----:B------:R-:W-:-:S00]  /*e620*/  BRA `(.L_x_27) ;  /* 0xfffffffc00fc7947 */ /* 0x000fc0000383ffff */
[----:B------:R-:W-:-:S00]  /*e630*/  NOP ;  /* 0x0000000000007918 */ /* 0x000fc00000000000 */
        /* <DEDUP_REMOVED lines=12> */
.L_x_30:


//--------------------- .nv.global.init           --------------------------
	.section	.nv.global.init,"aw",@progbits
.nv.global.init:
	.type		_$_str,@object
	.size		_$_str,(.L_3 - _$_str)
_$_str:
        /*0000*/ 	.byte	0x5f, 0x5f, 0x43, 0x55, 0x44, 0x41, 0x5f, 0x46, 0x54, 0x5a, 0x00
.L_3:


//--------------------- .nv.shared.attn_fwd       --------------------------
	.section	.nv.shared.attn_fwd,"aw",@nobits
	.sectionflags	@""
	.align	16
	.zero		1024


//--------------------- .nv.shared.reserved.0     --------------------------
	.section	.nv.shared.reserved.0,"aw",@nobits
	.align	8
	.weak		__nv_reservedSMEM_offset_0_alias
	.size		__nv_reservedSMEM_offset_0_alias, 0, 64
	.other		__nv_reservedSMEM_offset_0_alias,@"STO_CUDA_RESERVED_SHARED STV_DEFAULT"
__nv_reservedSMEM_offset_0_alias:
	.zero		0
.nv.shared.reserved.0:
	.zero		64
	.weak		__nv_reservedSMEM_allocation_phase
	.type		__nv_reservedSMEM_allocation_phase,@object
	.size		__nv_reservedSMEM_allocation_phase,(.L_0 - __nv_reservedSMEM_allocation_phase)
__nv_reservedSMEM_allocation_phase:
	.zero		1
.L_0:
	.zero		7
	.weak		__nv_reservedSMEM_devtool_atexit_pc
	.type		__nv_reservedSMEM_devtool_atexit_pc,@object
	.size		__nv_reservedSMEM_devtool_atexit_pc,(__nv_reservedSMEM_allocation_mask - __nv_reservedSMEM_devtool_atexit_pc)
__nv_reservedSMEM_devtool_atexit_pc:
	.zero		8
	.weak		__nv_reservedSMEM_allocation_mask
	.type		__nv_reservedSMEM_allocation_mask,@object
	.size		__nv_reservedSMEM_allocation_mask,(.L_2 - __nv_reservedSMEM_allocation_mask)
__nv_reservedSMEM_allocation_mask:
	.zero		4
.L_2:


//--------------------- .nv.constant0.attn_fwd    --------------------------
	.section	.nv.constant0.attn_fwd,"a",@progbits
	.sectionflags	@""
	.align	4
.nv.constant0.attn_fwd:
	.zero		1032


//--------------------- SYMBOLS --------------------------

	.type		.nv.reservedSmem.offset0,@object
	.size		.nv.reservedSmem.offset0,0x4
	.type		.nv.reservedSmem.cap,@object
	.size		.nv.reservedSmem.cap,0x4
